def gluon_tcgen05(
    a_ptr,
    b_ptr,
    c_ptr,
    M,
    N,
    K,
    stride_am,
    stride_bk,
    stride_cm,
    BLOCK_M: gl.constexpr,
    BLOCK_N: gl.constexpr,
    BLOCK_K: gl.constexpr,
    DTYPE: gl.constexpr,
    A_LAYOUT: gl.constexpr,
    B_LAYOUT: gl.constexpr,
    C_LAYOUT: gl.constexpr,
    B_SHAPE: gl.constexpr,
    TMEM_LAYOUT: gl.constexpr,
    TMEM_REG: gl.constexpr,
    TRANS_B: gl.constexpr,
    NUM_BUFFERS: gl.constexpr,
):
    a_desc = tma.make_tensor_descriptor(
        a_ptr, [M, K], [stride_am, 1], [BLOCK_M, BLOCK_K], A_LAYOUT
    )
    b_desc = tma.make_tensor_descriptor(
        b_ptr,
        [N, K] if TRANS_B else [K, N],
        [stride_bk, 1],
        B_SHAPE,
        B_LAYOUT,
    )
    c_desc = tma.make_tensor_descriptor(
        c_ptr, [M, N], [stride_cm, 1], [BLOCK_M, BLOCK_N], C_LAYOUT
    )

    a_bufs = gl.allocate_shared_memory(
        DTYPE, [NUM_BUFFERS, BLOCK_M, BLOCK_K], A_LAYOUT
    )
    b_bufs = gl.allocate_shared_memory(DTYPE, [NUM_BUFFERS] + B_SHAPE, B_LAYOUT)

    pid_m = gl.program_id(0)
    pid_n = gl.program_id(1)
    off_m = pid_m * BLOCK_M
    off_n = pid_n * BLOCK_N

    tma_bars = gl.allocate_shared_memory(
        gl.int64, [NUM_BUFFERS, 1], mbarrier.MBarrierLayout()
    )
    mma_bars = gl.allocate_shared_memory(
        gl.int64, [NUM_BUFFERS, 1], mbarrier.MBarrierLayout()
    )
    for i in gl.static_range(NUM_BUFFERS):
        mbarrier.init(tma_bars.index(i), count=1)
        mbarrier.init(mma_bars.index(i), count=1)

    acc_tmem = allocate_tensor_memory(gl.float32, [BLOCK_M, BLOCK_N], TMEM_LAYOUT)
    idx = 0
    phase = 0
    use_acc = False
    for k in range(0, K, BLOCK_K):
        a = a_bufs.index(idx)
        b = b_bufs.index(idx)
        tma_bar = tma_bars.index(idx)
        mma_bar = mma_bars.index(idx)
        mbarrier.expect(
            tma_bar, a_desc.block_type.nbytes + b_desc.block_type.nbytes
        )
        tma.async_copy_global_to_shared(a_desc, [off_m, k], tma_bar, a)
        tma.async_copy_global_to_shared(
            b_desc, [off_n, k] if TRANS_B else [k, off_n], tma_bar, b
        )
        mbarrier.wait(tma_bar, phase=phase)

        if TRANS_B:
            b = b.permute((1, 0))
        tcgen05_mma(a, b, acc_tmem, use_acc=use_acc)
        tcgen05_commit(mma_bar)
        mbarrier.wait(mma_bar, phase=phase)
        use_acc = True

        idx += 1
        if idx == NUM_BUFFERS:
            idx = 0
            phase ^= 1

    for i in gl.static_range(NUM_BUFFERS):
        mbarrier.invalidate(tma_bars.index(i))
        mbarrier.invalidate(mma_bars.index(i))

    acc = acc_tmem.load(TMEM_REG)
    c_smem = gl.allocate_shared_memory(DTYPE, [BLOCK_M, BLOCK_N], C_LAYOUT)
    c_smem.store(acc.to(DTYPE))
    fence_async_shared()
    tma.async_copy_shared_to_global(c_desc, [off_m, off_n], c_smem)
    tma.store_wait(pendings=0)

# config = {"BLOCK_K": 64, "BLOCK_M": 128, "BLOCK_N": 256, "arch": "sm_100", "dtype": "fp16", "num_buffers": 3, "num_warps": 4, "trans_b": 1}
# arch = sm_100


// ===== COMPILED SASS (sm_100a) =====

	.target	sm_100a

	.elftype	@"ET_EXEC"


//--------------------- .note.nv.tkinfo           --------------------------
	.section	.note.nv.tkinfo,"",@"SHT_NOTE"
	.sectionflags	@"SHF_NOTE_NV_TKINFO"
	.tkinfo
        /*0018*/ 	.word	0x00000081
        /*0030*/ 	.string	""
        /*0030*/ 	.string	"ptxas-blackwell"
        /*0030*/ 	.string	"Cuda compilation tools, release 12.9, V12.9.86"
        /*0030*/ 	.string	"Build cuda_12.9.r12.9/compiler.36037853_0"
        /*0030*/ 	.string	"-v  -suppress-debug-info  -lineinfo  -arch sm_100a "



//--------------------- .note.nv.cuver            --------------------------
	.section	.note.nv.cuver,"",@"SHT_NOTE"
	.sectionflags	@"SHF_NOTE_NV_CUVER"
        /*0018*/ 	.short	0x0001
        /*001a*/ 	.short	0x0064
        /*001c*/ 	.short	0x0001
        /*001e*/ 	.short	0x0000
        /*0020*/ 	.short	0x0001
        /*0022*/ 	.short	0x0000


//--------------------- .nv.info                  --------------------------
	.section	.nv.info,"",@"SHT_CUDA_INFO"
	.align	4


	//----- nvinfo : EIATTR_REGCOUNT
	.align		4
        /*0000*/ 	.byte	0x04, 0x2f
        /*0002*/ 	.short	(.L_4 - .L_3)
	.align		4
.L_3:
        /*0004*/ 	.word	index@(gluon_tcgen05)
        /*0008*/ 	.word	0x000000aa


	//----- nvinfo : EIATTR_FRAME_SIZE
	.align		4
.L_4:
        /*000c*/ 	.byte	0x04, 0x11
        /*000e*/ 	.short	(.L_6 - .L_5)
	.align		4
.L_5:
        /*0010*/ 	.word	index@($__internal_2_$__cuda_sm10x_tcgen05_guardrail_trap_unallocated_columns_being_dealloced)
        /*0014*/ 	.word	0x00000000


	//----- nvinfo : EIATTR_FRAME_SIZE
	.align		4
.L_6:
        /*0018*/ 	.byte	0x04, 0x11
        /*001a*/ 	.short	(.L_8 - .L_7)
	.align		4
.L_7:
        /*001c*/ 	.word	index@($__internal_1_$__cuda_sm10x_tcgen05_guardrail_trap_phase_invalid_during_alloc)
        /*0020*/ 	.word	0x00000000


	//----- nvinfo : EIATTR_FRAME_SIZE
	.align		4
.L_8:
        /*0024*/ 	.byte	0x04, 0x11
        /*0026*/ 	.short	(.L_10 - .L_9)
	.align		4
.L_9:
        /*0028*/ 	.word	index@($__internal_0_$__cuda_sm10x_tcgen05_guardrail_trap_col_being_dealloced_not_returned_by_alloc)
        /*002c*/ 	.word	0x00000000


	//----- nvinfo : EIATTR_FRAME_SIZE
	.align		4
.L_10:
        /*0030*/ 	.byte	0x04, 0x11
        /*0032*/ 	.short	(.L_12 - .L_11)
	.align		4
.L_11:
        /*0034*/ 	.word	index@(gluon_tcgen05)
        /*0038*/ 	.word	0x00000000


	//----- nvinfo : EIATTR_MIN_STACK_SIZE
	.align		4
.L_12:
        /*003c*/ 	.byte	0x04, 0x12
        /*003e*/ 	.short	(.L_14 - .L_13)
	.align		4
.L_13:
        /*0040*/ 	.word	index@(gluon_tcgen05)
        /*0044*/ 	.word	0x00000000
.L_14:


//--------------------- .nv.info.gluon_tcgen05    --------------------------
	.section	.nv.info.gluon_tcgen05,"",@"SHT_CUDA_INFO"
	.sectionflags	@""
	.align	4


	//----- nvinfo : EIATTR_CUDA_API_VERSION
	.align		4
        /*0000*/ 	.byte	0x04, 0x37
        /*0002*/ 	.short	(.L_16 - .L_15)
.L_15:
        /*0004*/ 	.word	0x00000081


	//----- nvinfo : EIATTR_KPARAM_INFO
	.align		4
.L_16:
        /*0008*/ 	.byte	0x04, 0x17
        /*000a*/ 	.short	(.L_18 - .L_17)
.L_17:
        /*000c*/ 	.word	0x00000000
        /*0010*/ 	.short	0x000a
        /*0012*/ 	.short	0x0048
        /*0014*/ 	.byte	0x00, 0xf4, 0x21, 0x00


	//----- nvinfo : EIATTR_KPARAM_INFO
	.align		4
.L_18:
        /*0018*/ 	.byte	0x04, 0x17
        /*001a*/ 	.short	(.L_20 - .L_19)
.L_19:
        /*001c*/ 	.word	0x00000000
        /*0020*/ 	.short	0x0009
        /*0022*/ 	.short	0x0040
        /*0024*/ 	.byte	0x00, 0xf4, 0x21, 0x00


	//----- nvinfo : EIATTR_KPARAM_INFO
	.align		4
.L_20:
        /*0028*/ 	.byte	0x04, 0x17
        /*002a*/ 	.short	(.L_22 - .L_21)
.L_21:
        /*002c*/ 	.word	0x00000000
        /*0030*/ 	.short	0x0008
        /*0032*/ 	.short	0x0038
        /*0034*/ 	.byte	0x00, 0xf0, 0x21, 0x00


	//----- nvinfo : EIATTR_KPARAM_INFO
	.align		4
.L_22:
        /*0038*/ 	.byte	0x04, 0x17
        /*003a*/ 	.short	(.L_24 - .L_23)
.L_23:
        /*003c*/ 	.word	0x00000000
        /*0040*/ 	.short	0x0007
        /*0042*/ 	.short	0x0030
        /*0044*/ 	.byte	0x00, 0xf0, 0x21, 0x00


	//----- nvinfo : EIATTR_KPARAM_INFO
	.align		4
.L_24:
        /*0048*/ 	.byte	0x04, 0x17
        /*004a*/ 	.short	(.L_26 - .L_25)
.L_25:
        /*004c*/ 	.word	0x00000000
        /*0050*/ 	.short	0x0006
        /*0052*/ 	.short	0x0028
        /*0054*/ 	.byte	0x00, 0xf0, 0x21, 0x00


	//----- nvinfo : EIATTR_KPARAM_INFO
	.align		4
.L_26:
        /*0058*/ 	.byte	0x04, 0x17
        /*005a*/ 	.short	(.L_28 - .L_27)
.L_27:
        /*005c*/ 	.word	0x00000000
        /*0060*/ 	.short	0x0005
        /*0062*/ 	.short	0x0020
        /*0064*/ 	.byte	0x00, 0xf0, 0x11, 0x00


	//----- nvinfo : EIATTR_KPARAM_INFO
	.align		4
.L_28:
        /*0068*/ 	.byte	0x04, 0x17
        /*006a*/ 	.short	(.L_30 - .L_29)
.L_29:
        /*006c*/ 	.word	0x00000000
        /*0070*/ 	.short	0x0004
        /*0072*/ 	.short	0x001c
        /*0074*/ 	.byte	0x00, 0xf0, 0x11, 0x00


	//----- nvinfo : EIATTR_KPARAM_INFO
	.align		4
.L_30:
        /*0078*/ 	.byte	0x04, 0x17
        /*007a*/ 	.short	(.L_32 - .L_31)
.L_31:
        /*007c*/ 	.word	0x00000000
        /*0080*/ 	.short	0x0003
        /*0082*/ 	.short	0x0018
        /*0084*/ 	.byte	0x00, 0xf0, 0x11, 0x00


	//----- nvinfo : EIATTR_KPARAM_INFO
	.align		4
.L_32:
        /*0088*/ 	.byte	0x04, 0x17
        /*008a*/ 	.short	(.L_34 - .L_33)
.L_33:
        /*008c*/ 	.word	0x00000000
        /*0090*/ 	.short	0x0002
        /*0092*/ 	.short	0x0010
        /*0094*/ 	.byte	0x00, 0xf4, 0x21, 0x00


	//----- nvinfo : EIATTR_KPARAM_INFO
	.align		4
.L_34:
        /*0098*/ 	.byte	0x04, 0x17
        /*009a*/ 	.short	(.L_36 - .L_35)
.L_35:
        /*009c*/ 	.word	0x00000000
        /*00a0*/ 	.short	0x0001
        /*00a2*/ 	.short	0x0008
        /*00a4*/ 	.byte	0x00, 0xf4, 0x21, 0x00


	//----- nvinfo : EIATTR_KPARAM_INFO
	.align		4
.L_36:
        /*00a8*/ 	.byte	0x04, 0x17
        /*00aa*/ 	.short	(.L_38 - .L_37)
.L_37:
        /*00ac*/ 	.word	0x00000000
        /*00b0*/ 	.short	0x0000
        /*00b2*/ 	.short	0x0000
        /*00b4*/ 	.byte	0x00, 0xf4, 0x21, 0x00


	//----- nvinfo : EIATTR_AT_ENTRY_FRAGMENTS
	.align		4
.L_38:
        /*00b8*/ 	.byte	0x04, 0x4f
        /*00ba*/ 	.short	(.L_40 - .L_39)


	//   ....[0]....
.L_39:
        /*00bc*/ 	.word	0x00000004


	//----- nvinfo : EIATTR_RESERVED_SMEM_USED
	.align		4
.L_40:
        /*00c0*/ 	.byte	0x01, 0x41
	.zero		2


	//----- nvinfo : EIATTR_SPARSE_MMA_MASK
	.align		4
        /*00c4*/ 	.byte	0x03, 0x50
        /*00c6*/ 	.short	0x0000


	//----- nvinfo : EIATTR_TCGEN05_1CTA_USED
	.align		4
        /*00c8*/ 	.byte	0x01, 0x51
	.zero		2


	//----- nvinfo : EIATTR_MAXREG_COUNT
	.align		4
        /*00cc*/ 	.byte	0x03, 0x1b
        /*00ce*/ 	.short	0x00ff


	//----- nvinfo : EIATTR_NUM_BARRIERS
	.align		4
        /*00d0*/ 	.byte	0x02, 0x4c
        /*00d2*/ 	.byte	0x01
	.zero		1


	//----- nvinfo : EIATTR_INT_WARP_WIDE_INSTR_OFFSETS
	.align		4
        /*00d4*/ 	.byte	0x04, 0x31
        /*00d6*/ 	.short	(.L_42 - .L_41)


	//   ....[0]....
.L_41:
        /*00d8*/ 	.word	0x00001750


	//   ....[1]....
        /*00dc*/ 	.word	0x00001770


	//   ....[2]....
        /*00e0*/ 	.word	0x000017f0


	//   ....[3]....
        /*00e4*/ 	.word	0x00001ac0


	//   ....[4]....
        /*00e8*/ 	.word	0x00001ad0


	//   ....[5]....
        /*00ec*/ 	.word	0x00001b30


	//   ....[6]....
        /*00f0*/ 	.word	0x00001b40


	//   ....[7]....
        /*00f4*/ 	.word	0x00001e10


	//   ....[8]....
        /*00f8*/ 	.word	0x00001e20


	//   ....[9]....
        /*00fc*/ 	.word	0x00001fa0


	//   ....[10]....
        /*0100*/ 	.word	0x00001fd0


	//   ....[11]....
        /*0104*/ 	.word	0x00002000


	//   ....[12]....
        /*0108*/ 	.word	0x00002020


	//   ....[13]....
        /*010c*/ 	.word	0x00002320


	//   ....[14]....
        /*0110*/ 	.word	0x00002330


	//   ....[15]....
        /*0114*/ 	.word	0x000032a0


	//   ....[16]....
        /*0118*/ 	.word	0x000032f0


	//----- nvinfo : EIATTR_COOP_GROUP_MASK_REGIDS
	.align		4
.L_42:
        /*011c*/ 	.byte	0x04, 0x29
        /*011e*/ 	.short	(.L_44 - .L_43)


	//   ....[0]....
.L_43:
        /*0120*/ 	.word	0xffffffff


	//   ....[1]....
        /*0124*/ 	.word	0xffffffff


	//   ....[2]....
        /*0128*/ 	.word	0xffffffff


	//   ....[3]....
        /*012c*/ 	.word	0xffffffff


	//   ....[4]....
        /*0130*/ 	.word	0xffffffff


	//   ....[5]....
        /*0134*/ 	.word	0xffffffff


	//   ....[6]....
        /*0138*/ 	.word	0xffffffff


	//   ....[7]....
        /*013c*/ 	.word	0xffffffff


	//   ....[8]....
        /*0140*/ 	.word	0xffffffff


	//   ....[9]....
        /*0144*/ 	.word	0xffffffff


	//----- nvinfo : EIATTR_COOP_GROUP_INSTR_OFFSETS
	.align		4
.L_44:
        /*0148*/ 	.byte	0x04, 0x28
        /*014a*/ 	.short	(.L_46 - .L_45)


	//   ....[0]....
.L_45:
        /*014c*/ 	.word	0x00000050


	//   ....[1]....
        /*0150*/ 	.word	0x00000310


	//   ....[2]....
        /*0154*/ 	.word	0x00000500


	//   ....[3]....
        /*0158*/ 	.word	0x000009a0


	//   ....[4]....
        /*015c*/ 	.word	0x00000ae0


	//   ....[5]....
        /*0160*/ 	.word	0x00000fe0


	//   ....[6]....
        /*0164*/ 	.word	0x00001120


	//   ....[7]....
        /*0168*/ 	.word	0x00001610


	//   ....[8]....
        /*016c*/ 	.word	0x00003130


	//   ....[9]....
        /*0170*/ 	.word	0x000033a0


	//----- nvinfo : EIATTR_VRC_CTA_INIT_COUNT
	.align		4
.L_46:
        /*0174*/ 	.byte	0x02, 0x4a
        /*0176*/ 	.byte	0x80
	.zero		1


	//----- nvinfo : EIATTR_MBARRIER_INSTR_OFFSETS
	.align		4
        /*0178*/ 	.byte	0x04, 0x39
        /*017a*/ 	.short	(.L_48 - .L_47)


	//   ....[0]....
.L_47:
        /*017c*/ 	.word	0x00001810
        /*0180*/ 	.word	0x000000ff
        /*0184*/ 	.word	0x00024000
        /*0188*/ 	.short	0x0100
        /*018a*/ 	.byte	0x08
	.zero		1


	//   ....[1]....
        /*018c*/ 	.word	0x00001820
        /*0190*/ 	.word	0x000000ff
        /*0194*/ 	.word	0x00024020
        /*0198*/ 	.short	0x0100
        /*019a*/ 	.byte	0x08
	.zero		1


	//   ....[2]....
        /*019c*/ 	.word	0x000018d0
        /*01a0*/ 	.word	0x000000ff
        /*01a4*/ 	.word	0x00024008
        /*01a8*/ 	.short	0x0100
        /*01aa*/ 	.byte	0x08
	.zero		1


	//   ....[3]....
        /*01ac*/ 	.word	0x000018e0
        /*01b0*/ 	.word	0x000000ff
        /*01b4*/ 	.word	0x00024028
        /*01b8*/ 	.short	0x0100
        /*01ba*/ 	.byte	0x08
	.zero		1


	//   ....[4]....
        /*01bc*/ 	.word	0x000019f0
        /*01c0*/ 	.word	0x000000ff
        /*01c4*/ 	.word	0x00024010
        /*01c8*/ 	.short	0x0100
        /*01ca*/ 	.byte	0x08
	.zero		1


	//   ....[5]....
        /*01cc*/ 	.word	0x00001a00
        /*01d0*/ 	.word	0x000000ff
        /*01d4*/ 	.word	0x00024030
        /*01d8*/ 	.short	0x0100
        /*01da*/ 	.byte	0x08
	.zero		1


	//   ....[6]....
        /*01dc*/ 	.word	0x00001bd0
        /*01e0*/ 	.word	0x000000ff
        /*01e4*/ 	.word	0x00024000
        /*01e8*/ 	.short	0x010a
        /*01ea*/ 	.byte	0x08
	.zero		1


	//   ....[7]....
        /*01ec*/ 	.word	0x00001e70
        /*01f0*/ 	.word	0x000000ff
        /*01f4*/ 	.word	0x00024020
        /*01f8*/ 	.short	0x010a
        /*01fa*/ 	.byte	0x08
	.zero		1


	//   ....[8]....
        /*01fc*/ 	.word	0x000020a0
        /*0200*/ 	.word	0x000000ff
        /*0204*/ 	.word	0x00024000
        /*0208*/ 	.short	0x010a
        /*020a*/ 	.byte	0x1c
	.zero		1


	//   ....[9]....
        /*020c*/ 	.word	0x00002370
        /*0210*/ 	.word	0x000000ff
        /*0214*/ 	.word	0x00024020
        /*0218*/ 	.short	0x010a
        /*021a*/ 	.byte	0x1c
	.zero		1


	//   ....[10]....
        /*021c*/ 	.word	0x00002440
        /*0220*/ 	.word	0x000000ff
        /*0224*/ 	.word	0x00024000
        /*0228*/ 	.short	0x0108
        /*022a*/ 	.byte	0x08
	.zero		1


	//   ....[11]....
        /*022c*/ 	.word	0x00002450
        /*0230*/ 	.word	0x000000ff
        /*0234*/ 	.word	0x00024020
        /*0238*/ 	.short	0x0108
        /*023a*/ 	.byte	0x08
	.zero		1


	//   ....[12]....
        /*023c*/ 	.word	0x000024a0
        /*0240*/ 	.word	0x000000ff
        /*0244*/ 	.word	0x00024008
        /*0248*/ 	.short	0x0108
        /*024a*/ 	.byte	0x08
	.zero		1


	//   ....[13]....
        /*024c*/ 	.word	0x000024b0
        /*0250*/ 	.word	0x000000ff
        /*0254*/ 	.word	0x00024028
        /*0258*/ 	.short	0x0108
        /*025a*/ 	.byte	0x08
	.zero		1


	//   ....[14]....
        /*025c*/ 	.word	0x00002500
        /*0260*/ 	.word	0x000000ff
        /*0264*/ 	.word	0x00024010
        /*0268*/ 	.short	0x0108
        /*026a*/ 	.byte	0x08
	.zero		1


	//   ....[15]....
        /*026c*/ 	.word	0x00002510
        /*0270*/ 	.word	0x000000ff
        /*0274*/ 	.word	0x00024030
        /*0278*/ 	.short	0x0108
        /*027a*/ 	.byte	0x08
	.zero		1


	//   ....[16]....
        /*027c*/ 	.word	0x000033c0
        /*0280*/ 	.word	0x000000ff
        /*0284*/ 	.word	0x00024000
        /*0288*/ 	.short	0x010a
        /*028a*/ 	.byte	0x08
	.zero		1


	//   ....[17]....
        /*028c*/ 	.word	0x000033f0
        /*0290*/ 	.word	0x000000ff
        /*0294*/ 	.word	0x00024020
        /*0298*/ 	.short	0x010a
        /*029a*/ 	.byte	0x08
	.zero		1


	//   ....[18]....
        /*029c*/ 	.word	0x00003420
        /*02a0*/ 	.word	0x000000ff
        /*02a4*/ 	.word	0x00024000
        /*02a8*/ 	.short	0x010a
        /*02aa*/ 	.byte	0x1c
	.zero		1


	//   ....[19]....
        /*02ac*/ 	.word	0x00003450
        /*02b0*/ 	.word	0x000000ff
        /*02b4*/ 	.word	0x00024020
        /*02b8*/ 	.short	0x010a
        /*02ba*/ 	.byte	0x1c
	.zero		1


	//----- nvinfo : EIATTR_NUM_MBARRIERS
	.align		4
.L_48:
        /*02bc*/ 	.byte	0x03, 0x38
        /*02be*/ 	.short	0x0006


	//----- nvinfo : EIATTR_EXIT_INSTR_OFFSETS
	.align		4
        /*02c0*/ 	.byte	0x04, 0x1c
        /*02c2*/ 	.short	(.L_50 - .L_49)


	//   ....[0]....
.L_49:
        /*02c4*/ 	.word	0x000033b0


	//----- nvinfo : EIATTR_REQNTID
	.align		4
.L_50:
        /*02c8*/ 	.byte	0x04, 0x10
        /*02ca*/ 	.short	(.L_52 - .L_51)
.L_51:
        /*02cc*/ 	.word	0x00000080
        /*02d0*/ 	.word	0x00000001
        /*02d4*/ 	.word	0x00000001


	//----- nvinfo : EIATTR_CRS_STACK_SIZE
	.align		4
.L_52:
        /*02d8*/ 	.byte	0x04, 0x1e
        /*02da*/ 	.short	(.L_54 - .L_53)
.L_53:
        /*02dc*/ 	.word	0x00000000


	//----- nvinfo : EIATTR_CBANK_PARAM_SIZE
	.align		4
.L_54:
        /*02e0*/ 	.byte	0x03, 0x19
        /*02e2*/ 	.short	0x0050


	//----- nvinfo : EIATTR_PARAM_CBANK
	.align		4
        /*02e4*/ 	.byte	0x04, 0x0a
        /*02e6*/ 	.short	(.L_56 - .L_55)
	.align		4
.L_55:
        /*02e8*/ 	.word	index@(.nv.constant0.gluon_tcgen05)
        /*02ec*/ 	.short	0x0380
        /*02ee*/ 	.short	0x0050


	//----- nvinfo : EIATTR_SW_WAR
	.align		4
.L_56:
        /*02f0*/ 	.byte	0x04, 0x36
        /*02f2*/ 	.short	(.L_58 - .L_57)
.L_57:
        /*02f4*/ 	.word	0x00000008
.L_58:


//--------------------- .nv.compat                --------------------------
	.section	.nv.compat,"",@"SHT_CUDA_COMPAT_INFO"
	.align	4
        /*0000*/ 	.byte	0x02, 0x02, 0x02, 0x00, 0x02, 0x05, 0x05, 0x00, 0x02, 0x03, 0x03, 0x00, 0x02, 0x06, 0x01, 0x00


//--------------------- .nv.callgraph             --------------------------
	.section	.nv.callgraph,"",@"SHT_CUDA_CALLGRAPH"
	.align	4
	.sectionentsize	8
	.align		4
        /*0000*/ 	.word	0x00000000
	.align		4
        /*0004*/ 	.word	0xffffffff
	.align		4
        /*0008*/ 	.word	0x00000000
	.align		4
        /*000c*/ 	.word	0xfffffffe
	.align		4
        /*0010*/ 	.word	0x00000000
	.align		4
        /*0014*/ 	.word	0xfffffffd
	.align		4
        /*0018*/ 	.word	0x00000000
	.align		4
        /*001c*/ 	.word	0xfffffffc


//--------------------- .text.gluon_tcgen05       --------------------------
	.section	.text.gluon_tcgen05,"ax",@progbits
	.align	128
        .global         gluon_tcgen05
        .type           gluon_tcgen05,@function
        .size           gluon_tcgen05,(.L_x_81 - gluon_tcgen05)
        .other          gluon_tcgen05,@"STO_CUDA_ENTRY STV_DEFAULT"
gluon_tcgen05:
.text.gluon_tcgen05:
[----:B------:R-:W1:Y:S01]  /*0000*/  LDC R1, c[0x0][0x37c] ;  /* 0x0000df00ff017b82 */ /* 0x000e620000000800 */
[----:B------:R-:W2:Y:S02]  /*0010*/  S2R R0, SR_TID.X ;  /* 0x0000000000007919 */ /* 0x000ea40000002100 */
[----:B--2---:R-:W-:-:S13]  /*0020*/  ISETP.GE.U32.AND P2, PT, R0, 0x20, PT ;  /* 0x000000200000780c */ /* 0x004fda0003f46070 */
[----:B------:R-:W-:Y:S05]  /*0030*/  @P2 BRA `(.L_x_0) ;  /* 0x0000000000b82947 */ /* 0x000fea0003800000 */
[----:B------:R-:W2:Y:S01]  /*0040*/  S2UR UR6, SR_CgaCtaId ;  /* 0x00000000000679c3 */ /* 0x000ea20000008800 */
[----:B------:R-:W-:Y:S01]  /*0050*/  NOP ;  /* 0x0000000000007918 */ /* 0x000fe20000000000 */
[----:B------:R-:W-:Y:S02]  /*0060*/  UMOV UR4, 0x40 ;  /* 0x0000004000047882 */ /* 0x000fe40000000000 */
[----:B--2---:R-:W-:-:S09]  /*0070*/  ULEA UR4, UR6, UR4, 0x18 ;  /* 0x0000000406047291 */ /* 0x004fd2000f8ec0ff */
[----:B------:R-:W2:Y:S01]  /*0080*/  LDS.U8 R2, [UR4] ;  /* 0x00000004ff027984 */ /* 0x000ea20008000000 */
[----:B------:R-:W-:Y:S02]  /*0090*/  UMOV UR4, 0x400 ;  /* 0x0000040000047882 */ /* 0x000fe40000000000 */
[----:B------:R-:W-:Y:S01]  /*00a0*/  ULEA UR4, UR6, UR4, 0x18 ;  /* 0x0000000406047291 */ /* 0x000fe2000f8ec0ff */
[----:B--2---:R-:W-:-:S13]  /*00b0*/  ISETP.NE.AND P0, PT, R2, RZ, PT ;  /* 0x000000ff0200720c */ /* 0x004fda0003f05270 */
[----:B------:R-:W-:Y:S05]  /*00c0*/  @P0 BRA `(.L_x_1) ;  /* 0x00000000007c0947 */ /* 0x000fea0003800000 */
[----:B------:R-:W-:-:S13]  /*00d0*/  ELECT P0, URZ, PT ;  /* 0x0000000000ff782f */ /* 0x000fda0003800000 */
[----:B------:R-:W-:Y:S05]  /*00e0*/  @!P0 BRA `(.L_x_2) ;  /* 0x0000000000848947 */ /* 0x000fea0003800000 */
[----:B------:R-:W-:Y:S01]  /*00f0*/  UMOV UR5, 0x8 ;  /* 0x0000000800057882 */ /* 0x000fe20000000000 */
[----:B------:R-:W-:Y:S02]  /*0100*/  IMAD.MOV.U32 R5, RZ, RZ, 0x1 ;  /* 0x00000001ff057424 */ /* 0x000fe400078e00ff */
[----:B------:R-:W-:Y:S02]  /*0110*/  IMAD.MOV.U32 R3, RZ, RZ, 0xff ;  /* 0x000000ffff037424 */ /* 0x000fe400078e00ff */
[----:B------:R-:W-:Y:S04]  /*0120*/  DEPBAR.LE SB2, 0x36 ;  /* 0x0000ad800000791a */ /* 0x000fe80000000000 */
[----:B------:R-:W2:Y:S02]  /*0130*/  UTCATOMSWS.FIND_AND_SET.ALIGN UP0, UR5, UR5 ;  /* 0x00000005000575e3 */ /* 0x000ea40008000800 */
[----:B--2---:R-:W-:-:S04]  /*0140*/  PLOP3.LUT P0, PT, PT, PT, UP0, 0x80, 0x8 ;  /* 0x000000000008781c */ /* 0x004fc80003f0f008 */
[----:B------:R-:W-:-:S04]  /*0150*/  SEL R2, RZ, 0xffffffff, !P0 ;  /* 0xffffffffff027807 */ /* 0x000fc80004000000 */
[----:B------:R-:W-:Y:S01]  /*0160*/  ISETP.NE.AND P0, PT, R2, RZ, PT ;  /* 0x000000ff0200720c */ /* 0x000fe20003f05270 */
[----:B------:R-:W-:-:S12]  /*0170*/  IMAD.U32 R2, RZ, RZ, UR5 ;  /* 0x00000005ff027e24 */ /* 0x000fd8000f8e00ff */
[----:B------:R-:W-:Y:S05]  /*0180*/  @P0 BRA `(.L_x_3) ;  /* 0x0000000000240947 */ /* 0x000fea0003800000 */
.L_x_4:
[----:B------:R-:W-:Y:S05]  /*0190*/  NANOSLEEP 0x64 ;  /* 0x000000640000795d */ /* 0x000fea0003800000 */
[----:B------:R-:W-:-:S05]  /*01a0*/  UMOV UR5, 0x8 ;  /* 0x0000000800057882 */ /* 0x000fca0000000000 */
[----:B------:R-:W-:Y:S04]  /*01b0*/  DEPBAR.LE SB2, 0x36 ;  /* 0x0000ad800000791a */ /* 0x000fe80000000000 */
[----:B------:R-:W2:Y:S02]  /*01c0*/  UTCATOMSWS.FIND_AND_SET.ALIGN UP0, UR5, UR5 ;  /* 0x00000005000575e3 */ /* 0x000ea40008000800 */
[----:B--2---:R-:W-:-:S04]  /*01d0*/  PLOP3.LUT P0, PT, PT, PT, UP0, 0x80, 0x8 ;  /* 0x000000000008781c */ /* 0x004fc80003f0f008 */
[----:B------:R-:W-:-:S04]  /*01e0*/  SEL R2, RZ, 0xffffffff, !P0 ;  /* 0xffffffffff027807 */ /* 0x000fc80004000000 */
[----:B------:R-:W-:Y:S01]  /*01f0*/  ISETP.NE.AND P0, PT, R2, RZ, PT ;  /* 0x000000ff0200720c */ /* 0x000fe20003f05270 */
[----:B------:R-:W-:-:S12]  /*0200*/  IMAD.U32 R2, RZ, RZ, UR5 ;  /* 0x00000005ff027e24 */ /* 0x000fd8000f8e00ff */
[----:B------:R-:W-:Y:S05]  /*0210*/  @!P0 BRA `(.L_x_4) ;  /* 0xfffffffc00dc8947 */ /* 0x000fea000383ffff */
.L_x_3:
[C---:B------:R-:W-:Y:S01]  /*0220*/  VIADD R4, R2.reuse, 0x10 ;  /* 0x0000001002047836 */ /* 0x040fe20000000000 */
[----:B------:R-:W-:Y:S01]  /*0230*/  UMOV UR5, 0x50 ;  /* 0x0000005000057882 */ /* 0x000fe20000000000 */
[----:B------:R-:W-:Y:S01]  /*0240*/  SHF.L.U32 R3, R3, R2, RZ ;  /* 0x0000000203037219 */ /* 0x000fe200000006ff */
[----:B------:R-:W-:Y:S01]  /*0250*/  ULEA UR5, UR6, UR5, 0x18 ;  /* 0x0000000506057291 */ /* 0x000fe2000f8ec0ff */
[----:B------:R-:W-:Y:S01]  /*0260*/  IMAD.SHL.U32 R2, R2, 0x20, RZ ;  /* 0x0000002002027824 */ /* 0x000fe200078e00ff */
[----:B------:R-:W-:-:S04]  /*0270*/  SHF.L.U32 R4, R5, R4, RZ ;  /* 0x0000000405047219 */ /* 0x000fc800000006ff */
[----:B------:R-:W-:-:S05]  /*0280*/  LOP3.LUT R3, R4, R3, RZ, 0xfc, !PT ;  /* 0x0000000304037212 */ /* 0x000fca00078efcff */
[----:B------:R2:W-:Y:S04]  /*0290*/  ATOMS.OR RZ, [UR5], R3 ;  /* 0x00000003ffff798c */ /* 0x0005e8000b000005 */
[----:B------:R2:W-:Y:S01]  /*02a0*/  STS [UR4], R2 ;  /* 0x00000002ff007988 */ /* 0x0005e20008000804 */
[----:B------:R-:W-:Y:S05]  /*02b0*/  BRA `(.L_x_2) ;  /* 0x0000000000107947 */ /* 0x000fea0003800000 */
.L_x_1:
[----:B------:R-:W-:Y:S01]  /*02c0*/  IMAD.MOV.U32 R3, RZ, RZ, -0x1 ;  /* 0xffffffffff037424 */ /* 0x000fe200078e00ff */
[----:B------:R-:W-:-:S04]  /*02d0*/  MOV R2, 0x300 ;  /* 0x0000030000027802 */ /* 0x000fc80000000f00 */
[----:B------:R2:W-:Y:S03]  /*02e0*/  STS [UR4], R3 ;  /* 0x00000003ff007988 */ /* 0x0005e60008000804 */
[----:B-12---:R-:W-:Y:S05]  /*02f0*/  CALL.REL.NOINC `($__internal_1_$__cuda_sm10x_tcgen05_guardrail_trap_phase_invalid_during_alloc) ;  /* 0x00000030006c7944 */ /* 0x006fea0003c00000 */
.L_x_2:
[----:B------:R-:W-:Y:S05]  /*0300*/  WARPSYNC.ALL ;  /* 0x0000000000007948 */ /* 0x000fea0003800000 */
[----:B------:R-:W-:Y:S01]  /*0310*/  NOP ;  /* 0x0000000000007918 */ /* 0x000fe20000000000 */
.L_x_0:
[----:B------:R-:W3:Y:S08]  /*0320*/  S2UR UR4, SR_CgaCtaId ;  /* 0x00000000000479c3 */ /* 0x000ef00000008800 */
[----:B------:R-:W-:Y:S01]  /*0330*/  BAR.SYNC.DEFER_BLOCKING 0x0 ;  /* 0x0000000000007b1d */ /* 0x000fe20000010000 */
[----:B------:R-:W-:-:S05]  /*0340*/  LOP3.LUT R10, R0, 0x7f, RZ, 0xc0, !PT ;  /* 0x0000007f000a7812 */ /* 0x000fca00078ec0ff */
[----:B------:R-:W-:Y:S02]  /*0350*/  UMOV UR8, 0x400 ;  /* 0x0000040000087882 */ /* 0x000fe40000000000 */
[----:B------:R-:W4:Y:S08]  /*0360*/  LDC R4, c[0x0][0x398] ;  /* 0x0000e600ff047b82 */ /* 0x000f300000000800 */
[----:B------:R-:W5:Y:S01]  /*0370*/  LDC R13, c[0x0][0x3a0] ;  /* 0x0000e800ff0d7b82 */ /* 0x000f620000000800 */
[----:B---3--:R-:W-:-:S07]  /*0380*/  ULEA UR8, UR4, UR8, 0x18 ;  /* 0x0000000804087291 */ /* 0x008fce000f8ec0ff */
[----:B------:R-:W3:Y:S02]  /*0390*/  S2UR UR15, SR_CTAID.Y ;  /* 0x00000000000f79c3 */ /* 0x000ee40000002600 */
[----:B--2---:R-:W2:Y:S06]  /*03a0*/  LDS R3, [UR8] ;  /* 0x00000008ff037984 */ /* 0x004eac0008000800 */
[----:B------:R-:W-:Y:S06]  /*03b0*/  BAR.SYNC.DEFER_BLOCKING 0x0 ;  /* 0x0000000000007b1d */ /* 0x000fec0000010000 */
[----:B------:R-:W-:Y:S05]  /*03c0*/  @P2 BRA `(.L_x_5) ;  /* 0x0000000000182947 */ /* 0x000fea0003800000 */
[----:B------:R-:W-:Y:S01]  /*03d0*/  ELECT P0, URZ, PT ;  /* 0x0000000000ff782f */ /* 0x000fe20003800000 */
[----:B------:R-:W-:Y:S01]  /*03e0*/  IMAD.MOV.U32 R2, RZ, RZ, 0x1 ;  /* 0x00000001ff027424 */ /* 0x000fe200078e00ff */
[----:B------:R-:W-:Y:S01]  /*03f0*/  UMOV UR5, 0x40 ;  /* 0x0000004000057882 */ /* 0x000fe20000000000 */
[----:B------:R-:W-:Y:S01]  /*0400*/  UVIRTCOUNT.DEALLOC.SMPOOL 0x80 ;  /* 0x000000800000784c */ /* 0x000fe20000000000 */
[----:B------:R-:W-:-:S09]  /*0410*/  ULEA UR5, UR4, UR5, 0x18 ;  /* 0x0000000504057291 */ /* 0x000fd2000f8ec0ff */
[----:B------:R5:W-:Y:S03]  /*0420*/  @P0 STS.U8 [UR5], R2 ;  /* 0x00000002ff000988 */ /* 0x000be60008000005 */
.L_x_5:
[----:B------:R-:W5:Y:S01]  /*0430*/  S2UR UR4, SR_CTAID.Z ;  /* 0x00000000000479c3 */ /* 0x000f620000002700 */
[----:B------:R-:W4:Y:S01]  /*0440*/  LDCU UR5, c[0x0][0x370] ;  /* 0x00006e00ff0577ac */ /* 0x000f220008000800 */
[----:B------:R-:W-:Y:S01]  /*0450*/  ISETP.GE.U32.AND P0, PT, R10, 0x20, PT ;  /* 0x000000200a00780c */ /* 0x000fe20003f06070 */
[----:B----4-:R-:W-:Y:S01]  /*0460*/  VIADD R4, R4, 0xffffffff ;  /* 0xffffffff04047836 */ /* 0x010fe20000000000 */
[C---:B------:R-:W-:Y:S01]  /*0470*/  ISETP.NE.U32.AND P3, PT, R10.reuse, RZ, PT ;  /* 0x000000ff0a00720c */ /* 0x040fe20003f65070 */
[----:B------:R-:W5:Y:S01]  /*0480*/  LDCU UR6, c[0x0][0x374] ;  /* 0x00006e80ff0677ac */ /* 0x000f620008000800 */
[----:B------:R-:W-:Y:S01]  /*0490*/  LEA R11, R10, UR8, 0x2 ;  /* 0x000000080a0b7c11 */ /* 0x000fe2000f8e10ff */
[----:B-----5:R-:W-:Y:S01]  /*04a0*/  VIADD R12, R13, 0xffffffff ;  /* 0xffffffff0d0c7836 */ /* 0x020fe20000000000 */
[----:B------:R-:W4:Y:S01]  /*04b0*/  S2UR UR7, SR_CTAID.X ;  /* 0x00000000000779c3 */ /* 0x000f220000002500 */
[----:B------:R-:W5:Y:S01]  /*04c0*/  LDCU.64 UR20, c[0x0][0x3c0] ;  /* 0x00007800ff1477ac */ /* 0x000f620008000a00 */
[----:B--2---:R-:W-:Y:S01]  /*04d0*/  R2UR UR23, R3 ;  /* 0x00000000031772ca */ /* 0x004fe200000e0000 */
[----:B------:R-:W-:Y:S04]  /*04e0*/  BSSY.RECONVERGENT B0, `(.L_x_6) ;  /* 0x0000011000007945 */ /* 0x000fe80003800200 */
[----:B------:R2:W-:Y:S01]  /*04f0*/  @!P0 STS [R11], RZ ;  /* 0x000000ff0b008388 */ /* 0x0005e20000000800 */
[----:B------:R-:W-:-:S03]  /*0500*/  NOP ;  /* 0x0000000000007918 */ /* 0x000fc60000000000 */
[----:B------:R2:W-:Y:S01]  /*0510*/  @!P3 STS [UR8+0x24], R4 ;  /* 0x00002404ff00b988 */ /* 0x0005e20008000808 */
[----:B---3--:R-:W-:-:S03]  /*0520*/  UIMAD UR4, UR4, UR6, UR15 ;  /* 0x00000006040472a4 */ /* 0x008fc6000f8e020f */
[----:B------:R2:W-:Y:S01]  /*0530*/  @!P3 STS [UR8+0x20], R12 ;  /* 0x0000200cff00b988 */ /* 0x0005e20008000808 */
[----:B----4-:R-:W-:-:S04]  /*0540*/  UIMAD UR4, UR4, UR5, UR7 ;  /* 0x00000005040472a4 */ /* 0x010fc8000f8e0207 */
[----:B------:R-:W-:-:S04]  /*0550*/  UIMAD UR4, UR4, 0x180, URZ ;  /* 0x00000180040478a4 */ /* 0x000fc8000f8e02ff */
[----:B-----5:R-:W-:-:S04]  /*0560*/  UIADD3 UR24, UP0, UPT, UR4, UR20, URZ ;  /* 0x0000001404187290 */ /* 0x020fc8000ff1e0ff */
[----:B------:R-:W-:Y:S01]  /*0570*/  ULEA.HI.X.SX32 UR25, UR4, UR21, 0x1, UP0 ;  /* 0x0000001504197291 */ /* 0x000fe200080f0eff */
[----:B--2---:R-:W-:Y:S11]  /*0580*/  @P3 BRA `(.L_x_7) ;  /* 0x0000000000183947 */ /* 0x004ff60003800000 */
[----:B------:R-:W2:Y:S01]  /*0590*/  LDS R2, [UR8+0x8] ;  /* 0x00000808ff027984 */ /* 0x000ea20008000800 */
[----:B------:R-:W3:Y:S01]  /*05a0*/  LDC.64 R6, c[0x0][0x380] ;  /* 0x0000e000ff067b82 */ /* 0x000ee20000000a00 */
[----:B------:R-:W-:Y:S02]  /*05b0*/  IMAD.MOV.U32 R3, RZ, RZ, 0x70 ;  /* 0x00000070ff037424 */ /* 0x000fe400078e00ff */
[----:B---3--:R3:W-:Y:S03]  /*05c0*/  STS.64 [UR8], R6 ;  /* 0x00000006ff007988 */ /* 0x0087e60008000a08 */
[----:B--2---:R-:W-:-:S05]  /*05d0*/  LOP3.LUT R2, R2, 0x10, R3, 0xd8, !PT ;  /* 0x0000001002027812 */ /* 0x004fca00078ed803 */
[----:B------:R3:W-:Y:S02]  /*05e0*/  STS [UR8+0x8], R2 ;  /* 0x00000802ff007988 */ /* 0x0007e40008000808 */
.L_x_7:
[----:B------:R-:W-:Y:S05]  /*05f0*/  BSYNC.RECONVERGENT B0 ;  /* 0x0000000000007941 */ /* 0x000fea0003800200 */
.L_x_6:
[----:B------:R-:W-:Y:S04]  /*0600*/  BSSY.RECONVERGENT B0, `(.L_x_8) ;  /* 0x000000a000007945 */ /* 0x000fe80003800200 */
[----:B------:R-:W-:Y:S05]  /*0610*/  @P3 BRA `(.L_x_9) ;  /* 0x0000000000203947 */ /* 0x000fea0003800000 */
[----:B---3--:R-:W2:Y:S01]  /*0620*/  LDS R2, [UR8+0x34] ;  /* 0x00003408ff027984 */ /* 0x008ea20008000800 */
[----:B------:R-:W-:Y:S02]  /*0630*/  IMAD.MOV.U32 R3, RZ, RZ, 0x3f000000 ;  /* 0x3f000000ff037424 */ /* 0x000fe400078e00ff */
[----:B------:R-:W-:Y:S01]  /*0640*/  @!P3 IMAD.MOV.U32 R5, RZ, RZ, 0x7f ;  /* 0x0000007fff05b424 */ /* 0x000fe200078e00ff */
[----:B------:R-:W3:Y:S02]  /*0650*/  @!P3 LDS R6, [UR8+0x38] ;  /* 0x00003808ff06b984 */ /* 0x000ee40008000800 */
[----:B--2---:R-:W-:Y:S02]  /*0660*/  LOP3.LUT R2, R2, 0xff000000, R3, 0xb8, !PT ;  /* 0xff00000002027812 */ /* 0x004fe400078eb803 */
[----:B---3--:R-:W-:-:S03]  /*0670*/  @!P3 LOP3.LUT R3, R6, 0xff, R5, 0xb8, !PT ;  /* 0x000000ff0603b812 */ /* 0x008fc600078eb805 */
[----:B------:R2:W-:Y:S04]  /*0680*/  STS [UR8+0x34], R2 ;  /* 0x00003402ff007988 */ /* 0x0005e80008000808 */
[----:B------:R2:W-:Y:S02]  /*0690*/  @!P3 STS [UR8+0x38], R3 ;  /* 0x00003803ff00b988 */ /* 0x0005e40008000808 */
.L_x_9:
[----:B------:R-:W-:Y:S05]  /*06a0*/  BSYNC.RECONVERGENT B0 ;  /* 0x0000000000007941 */ /* 0x000fea0003800200 */
.L_x_8:
[----:B------:R-:W-:Y:S04]  /*06b0*/  BSSY.RECONVERGENT B0, `(.L_x_10) ;  /* 0x000000e000007945 */ /* 0x000fe80003800200 */
[----:B------:R-:W-:Y:S05]  /*06c0*/  @P3 BRA `(.L_x_11) ;  /* 0x0000000000303947 */ /* 0x000fea0003800000 */
[----:B--2---:R-:W2:Y:S01]  /*06d0*/  LDS R3, [UR8+0x34] ;  /* 0x00003408ff037984 */ /* 0x004ea20008000800 */
[----:B------:R-:W4:Y:S03]  /*06e0*/  LDC.64 R8, c[0x0][0x3a8] ;  /* 0x0000ea00ff087b82 */ /* 0x000f260000000a00 */
[----:B---3--:R-:W3:Y:S01]  /*06f0*/  LDS R2, [UR8+0x1c] ;  /* 0x00001c08ff027984 */ /* 0x008ee20008000800 */
[C---:B----4-:R-:W-:Y:S01]  /*0700*/  SHF.L.U64.HI R6, R8.reuse, 0x1, R9 ;  /* 0x0000000108067819 */ /* 0x050fe20000010209 */
[----:B------:R-:W-:-:S03]  /*0710*/  IMAD.SHL.U32 R5, R8, 0x2, RZ ;  /* 0x0000000208057824 */ /* 0x000fc600078e00ff */
[--C-:B------:R-:W-:Y:S02]  /*0720*/  SHF.R.U32.HI R7, RZ, 0x4, R6.reuse ;  /* 0x00000004ff077819 */ /* 0x100fe40000011606 */
[----:B------:R-:W-:-:S05]  /*0730*/  SHF.R.U64 R5, R5, 0x4, R6 ;  /* 0x0000000405057819 */ /* 0x000fca0000001206 */
[----:B------:R4:W-:Y:S01]  /*0740*/  STS [UR8+0xc], R5 ;  /* 0x00000c05ff007988 */ /* 0x0009e20008000808 */
[----:B--2---:R-:W-:Y:S02]  /*0750*/  LOP3.LUT R3, R3, 0x7, RZ, 0xb8, !PT ;  /* 0x0000000703037812 */ /* 0x004fe400078eb8ff */
[----:B---3--:R-:W-:-:S03]  /*0760*/  LOP3.LUT R2, R2, 0xf, R7, 0xb8, !PT ;  /* 0x0000000f02027812 */ /* 0x008fc600078eb807 */
[----:B------:R4:W-:Y:S04]  /*0770*/  STS [UR8+0x34], R3 ;  /* 0x00003403ff007988 */ /* 0x0009e80008000808 */
[----:B------:R4:W-:Y:S02]  /*0780*/  STS [UR8+0x1c], R2 ;  /* 0x00001c02ff007988 */ /* 0x0009e40008000808 */
.L_x_11:
[----:B------:R-:W-:Y:S05]  /*0790*/  BSYNC.RECONVERGENT B0 ;  /* 0x0000000000007941 */ /* 0x000fea0003800200 */
.L_x_10:
[----:B------:R-:W-:Y:S04]  /*07a0*/  BSSY.RECONVERGENT B1, `(.L_x_12) ;  /* 0x000001a000017945 */ /* 0x000fe80003800200 */
[----:B------:R-:W-:Y:S04]  /*07b0*/  BSSY.RELIABLE B0, `(.L_x_13) ;  /* 0x0000015000007945 */ /* 0x000fe80003800100 */
[----:B------:R-:W-:Y:S05]  /*07c0*/  @P3 BRA `(.L_x_14) ;  /* 0x0000000000203947 */ /* 0x000fea0003800000 */
[----:B--234-:R-:W2:Y:S02]  /*07d0*/  LDS R2, [UR8+0x34] ;  /* 0x00003408ff027984 */ /* 0x01cea40008000800 */
[----:B--2---:R-:W-:-:S05]  /*07e0*/  LOP3.LUT R2, R2, 0x38, RZ, 0xb8, !PT ;  /* 0x0000003802027812 */ /* 0x004fca00078eb8ff */
[----:B------:R2:W-:Y:S01]  /*07f0*/  STS [UR8+0x34], R2 ;  /* 0x00003402ff007988 */ /* 0x0005e20008000808 */
[----:B------:R-:W-:Y:S05]  /*0800*/  @P3 BRA `(.L_x_15) ;  /* 0x0000000000203947 */ /* 0x000fea0003800000 */
[----:B--2---:R-:W2:Y:S01]  /*0810*/  LDS R2, [UR8+0x8] ;  /* 0x00000808ff027984 */ /* 0x004ea20008000800 */
[----:B------:R-:W-:-:S05]  /*0820*/  IMAD.MOV.U32 R3, RZ, RZ, 0x780 ;  /* 0x00000780ff037424 */ /* 0x000fca00078e00ff */
[----:B--2---:R-:W-:-:S05]  /*0830*/  LOP3.LUT R2, R2, 0x300, R3, 0xd8, !PT ;  /* 0x0000030002027812 */ /* 0x004fca00078ed803 */
[----:B------:R5:W-:Y:S02]  /*0840*/  STS [UR8+0x8], R2 ;  /* 0x00000802ff007988 */ /* 0x000be40008000808 */
.L_x_14:
[----:B------:R-:W-:Y:S05]  /*0850*/  @P3 BRA `(.L_x_16) ;  /* 0x0000000000283947 */ /* 0x000fea0003800000 */
[----:B--2345:R-:W2:Y:S02]  /*0860*/  LDS R2, [UR8+0x8] ;  /* 0x00000808ff027984 */ /* 0x03cea40008000800 */
[----:B--2---:R-:W-:-:S05]  /*0870*/  LOP3.LUT R2, R2, 0x1800, RZ, 0xb8, !PT ;  /* 0x0000180002027812 */ /* 0x004fca00078eb8ff */
[----:B------:R3:W-:Y:S02]  /*0880*/  STS [UR8+0x8], R2 ;  /* 0x00000802ff007988 */ /* 0x0007e40008000808 */
.L_x_15:
[----:B------:R-:W-:Y:S05]  /*0890*/  @P3 BREAK.RELIABLE B0 ;  /* 0x0000000000003942 */ /* 0x000fea0003800100 */
[----:B------:R-:W-:Y:S05]  /*08a0*/  @P3 BRA `(.L_x_17) ;  /* 0x0000000000243947 */ /* 0x000fea0003800000 */
[----:B------:R-:W4:Y:S01]  /*08b0*/  LDS R3, [UR8+0x8] ;  /* 0x00000808ff037984 */ /* 0x000f220008000800 */
[----:B--23--:R-:W-:-:S05]  /*08c0*/  IMAD.MOV.U32 R2, RZ, RZ, 0x6000 ;  /* 0x00006000ff027424 */ /* 0x00cfca00078e00ff */
[----:B----4-:R-:W-:-:S04]  /*08d0*/  LOP3.LUT R2, R3, 0x6000, R2, 0xd8, !PT ;  /* 0x0000600003027812 */ /* 0x010fc800078ed802 */
[----:B------:R-:W-:-:S05]  /*08e0*/  LOP3.LUT R2, R2, 0x400000, RZ, 0xb8, !PT ;  /* 0x0040000002027812 */ /* 0x000fca00078eb8ff */
[----:B------:R2:W-:Y:S02]  /*08f0*/  STS [UR8+0x8], R2 ;  /* 0x00000802ff007988 */ /* 0x0005e40008000808 */
.L_x_16:
[----:B------:R-:W-:Y:S05]  /*0900*/  BSYNC.RELIABLE B0 ;  /* 0x0000000000007941 */ /* 0x000fea0003800100 */
.L_x_13:
[----:B--2345:R-:W2:Y:S02]  /*0910*/  @!P3 LDS R2, [UR8+0x8] ;  /* 0x00000808ff02b984 */ /* 0x03cea40008000800 */
[----:B--2---:R-:W-:-:S05]  /*0920*/  @!P3 LOP3.LUT R2, R2, 0x8000, RZ, 0xb8, !PT ;  /* 0x000080000202b812 */ /* 0x004fca00078eb8ff */
[----:B------:R4:W-:Y:S02]  /*0930*/  @!P3 STS [UR8+0x8], R2 ;  /* 0x00000802ff00b988 */ /* 0x0009e40008000808 */
.L_x_17:
[----:B------:R-:W-:Y:S05]  /*0940*/  BSYNC.RECONVERGENT B1 ;  /* 0x0000000000017941 */ /* 0x000fea0003800200 */
.L_x_12:
[----:B------:R-:W-:Y:S05]  /*0950*/  WARPSYNC.ALL ;  /* 0x0000000000007948 */ /* 0x000fea0003800000 */
[----:B------:R-:W-:Y:S01]  /*0960*/  NOP ;  /* 0x0000000000007918 */ /* 0x000fe20000000000 */
[----:B------:R-:W-:Y:S05]  /*0970*/  @P0 BRA `(.L_x_18) ;  /* 0x0000000000300947 */ /* 0x000fea0003800000 */
[----:B--234-:R-:W2:Y:S01]  /*0980*/  S2R R2, SR_LANEID ;  /* 0x0000000000027919 */ /* 0x01cea20000000000 */
[----:B------:R-:W-:Y:S05]  /*0990*/  WARPSYNC.ALL ;  /* 0x0000000000007948 */ /* 0x000fea0003800000 */
[----:B------:R-:W-:Y:S01]  /*09a0*/  NOP ;  /* 0x0000000000007918 */ /* 0x000fe20000000000 */
[----:B--2---:R-:W-:-:S05]  /*09b0*/  IMAD.SHL.U32 R5, R2, 0x4, RZ ;  /* 0x0000000402057824 */ /* 0x004fca00078e00ff */
[----:B------:R-:W2:Y:S01]  /*09c0*/  LDS R7, [R5+UR8] ;  /* 0x0000000805077984 */ /* 0x000ea20008000800 */
[----:B------:R-:W-:-:S05]  /*09d0*/  IADD3 R2, P1, PT, R5, UR24, RZ ;  /* 0x0000001805027c10 */ /* 0x000fca000ff3e0ff */
[----:B------:R-:W-:-:S05]  /*09e0*/  IMAD.X R3, RZ, RZ, UR25, P1 ;  /* 0x00000019ff037e24 */ /* 0x000fca00088e06ff */
[----:B--2---:R5:W2:Y:S01]  /*09f0*/  ATOMG.E.EXCH.STRONG.GPU PT, RZ, [R2], R7 ;  /* 0x0000000702ff73a8 */ /* 0x004aa200041ee100 */
[----:B------:R-:W-:-:S04]  /*0a00*/  DEPBAR {5,4,3,2,1,0} ;  /* 0x0000003f0000791a */ /* 0x000fc80000000000 */
[----:B------:R-:W3:Y:S02]  /*0a10*/  CCTL.E.C.LDCU.IV.DEEP [UR24] ;  /* 0x0000000018007540 */ /* 0x000ee40009c08000 */
[----:B---3--:R5:W-:Y:S01]  /*0a20*/  UTMACCTL.IV [UR24] ;  /* 0x00000000180079b9 */ /* 0x008be20008000000 */
[----:B------:R-:W-:Y:S01]  /*0a30*/  NOP ;  /* 0x0000000000007918 */ /* 0x000fe20000000000 */
.L_x_18:
[----:B------:R-:W-:Y:S05]  /*0a40*/  @P0 BRA `(.L_x_19) ;  /* 0x00000000000c0947 */ /* 0x000fea0003800000 */
[----:B------:R0:W-:Y:S01]  /*0a50*/  UTMACMDFLUSH ;  /* 0x00000000000079b7 */ /* 0x0001e20000000000 */
[----:B------:R-:W-:Y:S05]  /*0a60*/  @P0 BRA `(.L_x_19) ;  /* 0x0000000000040947 */ /* 0x000fea0003800000 */
[----:B------:R-:W-:-:S04]  /*0a70*/  DEPBAR.LE SB0, 0x0 ;  /* 0x000080000000791a */ /* 0x000fc80000000000 */
.L_x_19:
[----:B------:R-:W-:Y:S05]  /*0a80*/  WARPSYNC.ALL ;  /* 0x0000000000007948 */ /* 0x000fea0003800000 */
[----:B------:R-:W-:Y:S01]  /*0a90*/  NOP ;  /* 0x0000000000007918 */ /* 0x000fe20000000000 */
[----:B--2---:R-:W-:Y:S06]  /*0aa0*/  BAR.SYNC.DEFER_BLOCKING 0x0 ;  /* 0x0000000000007b1d */ /* 0x004fec0000010000 */
[----:B------:R-:W-:Y:S02]  /*0ab0*/  BSSY.RECONVERGENT B1, `(.L_x_20) ;  /* 0x000000b000017945 */ /* 0x000fe40003800200 */
[----:B------:R-:W-:Y:S06]  /*0ac0*/  BAR.SYNC.DEFER_BLOCKING 0x0 ;  /* 0x0000000000007b1d */ /* 0x000fec0000010000 */
[----:B------:R2:W-:Y:S01]  /*0ad0*/  @!P0 STS [R11], RZ ;  /* 0x000000ff0b008388 */ /* 0x0005e20000000800 */
[----:B------:R-:W-:Y:S01]  /*0ae0*/  NOP ;  /* 0x0000000000007918 */ /* 0x000fe20000000000 */
[----:B------:R-:W-:Y:S05]  /*0af0*/  @P3 BRA `(.L_x_21) ;  /* 0x0000000000183947 */ /* 0x000fea0003800000 */
[----:B---345:R-:W3:Y:S01]  /*0b00*/  LDS R2, [UR8+0x8] ;  /* 0x00000808ff027984 */ /* 0x038ee20008000800 */
[----:B------:R-:W4:Y:S01]  /*0b10*/  LDC.64 R6, c[0x0][0x388] ;  /* 0x0000e200ff067b82 */ /* 0x000f220000000a00 */
[----:B------:R-:W-:Y:S02]  /*0b20*/  IMAD.MOV.U32 R3, RZ, RZ, 0x70 ;  /* 0x00000070ff037424 */ /* 0x000fe400078e00ff */
[----:B----4-:R4:W-:Y:S03]  /*0b30*/  STS.64 [UR8], R6 ;  /* 0x00000006ff007988 */ /* 0x0109e60008000a08 */
[----:B---3--:R-:W-:-:S05]  /*0b40*/  LOP3.LUT R2, R2, 0x10, R3, 0xd8, !PT ;  /* 0x0000001002027812 */ /* 0x008fca00078ed803 */
[----:B------:R4:W-:Y:S02]  /*0b50*/  STS [UR8+0x8], R2 ;  /* 0x00000802ff007988 */ /* 0x0009e40008000808 */
.L_x_21:
[----:B-----5:R-:W-:Y:S05]  /*0b60*/  BSYNC.RECONVERGENT B1 ;  /* 0x0000000000017941 */ /* 0x020fea0003800200 */
.L_x_20:
[----:B------:R-:W-:Y:S04]  /*0b70*/  BSSY.RECONVERGENT B2, `(.L_x_22) ;  /* 0x000000f000027945 */ /* 0x000fe80003800200 */
[----:B------:R-:W-:Y:S04]  /*0b80*/  BSSY.RELIABLE B1, `(.L_x_23) ;  /* 0x000000c000017945 */ /* 0x000fe80003800100 */
[----:B------:R-:W-:Y:S05]  /*0b90*/  @P3 BRA `(.L_x_24) ;  /* 0x0000000000283947 */ /* 0x000fea0003800000 */
[----:B---34-:R-:W3:Y:S01]  /*0ba0*/  LDS R2, [UR8+0x34] ;  /* 0x00003408ff027984 */ /* 0x018ee20008000800 */
[----:B------:R-:W-:Y:S01]  /*0bb0*/  IMAD.MOV.U32 R3, RZ, RZ, 0x3f000000 ;  /* 0x3f000000ff037424 */ /* 0x000fe200078e00ff */
[----:B------:R-:W-:Y:S05]  /*0bc0*/  @P3 BREAK.RELIABLE B1 ;  /* 0x0000000000013942 */ /* 0x000fea0003800100 */
[----:B---3--:R-:W-:-:S05]  /*0bd0*/  LOP3.LUT R2, R2, 0xff000000, R3, 0xb8, !PT ;  /* 0xff00000002027812 */ /* 0x008fca00078eb803 */
[----:B------:R3:W-:Y:S01]  /*0be0*/  STS [UR8+0x34], R2 ;  /* 0x00003402ff007988 */ /* 0x0007e20008000808 */
[----:B------:R-:W-:Y:S05]  /*0bf0*/  @P3 BRA `(.L_x_25) ;  /* 0x0000000000183947 */ /* 0x000fea0003800000 */
[----:B---3--:R-:W3:Y:S01]  /*0c00*/  LDS R2, [UR8+0x38] ;  /* 0x00003808ff027984 */ /* 0x008ee20008000800 */
[----:B------:R-:W-:-:S05]  /*0c10*/  IMAD.MOV.U32 R3, RZ, RZ, 0xff ;  /* 0x000000ffff037424 */ /* 0x000fca00078e00ff */
[----:B---3--:R-:W-:-:S05]  /*0c20*/  LOP3.LUT R2, R2, 0xff, R3, 0xb8, !PT ;  /* 0x000000ff02027812 */ /* 0x008fca00078eb803 */
[----:B------:R5:W-:Y:S02]  /*0c30*/  STS [UR8+0x38], R2 ;  /* 0x00003802ff007988 */ /* 0x000be40008000808 */
.L_x_24:
[----:B------:R-:W-:Y:S05]  /*0c40*/  BSYNC.RELIABLE B1 ;  /* 0x0000000000017941 */ /* 0x000fea0003800100 */
.L_x_23:
[----:B------:R2:W-:Y:S02]  /*0c50*/  @!P3 STS [UR8+0x20], R12 ;  /* 0x0000200cff00b988 */ /* 0x0005e40008000808 */
.L_x_25:
[----:B------:R-:W-:Y:S05]  /*0c60*/  BSYNC.RECONVERGENT B2 ;  /* 0x0000000000027941 */ /* 0x000fea0003800200 */
.L_x_22:
[----:B------:R-:W-:Y:S05]  /*0c70*/  WARPSYNC.ALL ;  /* 0x0000000000007948 */ /* 0x000fea0003800000 */
[----:B------:R-:W-:Y:S01]  /*0c80*/  NOP ;  /* 0x0000000000007918 */ /* 0x000fe20000000000 */
[----:B------:R-:W2:Y:S01]  /*0c90*/  LDC R5, c[0x0][0x39c] ;  /* 0x0000e700ff057b82 */ /* 0x000ea20000000800 */
[----:B------:R-:W-:Y:S01]  /*0ca0*/  BSSY.RECONVERGENT B2, `(.L_x_26) ;  /* 0x0000010000027945 */ /* 0x000fe20003800200 */
[----:B--2---:R-:W-:-:S05]  /*0cb0*/  VIADD R5, R5, 0xffffffff ;  /* 0xffffffff05057836 */ /* 0x004fca0000000000 */
[----:B------:R2:W-:Y:S01]  /*0cc0*/  @!P3 STS [UR8+0x24], R5 ;  /* 0x00002405ff00b988 */ /* 0x0005e20008000808 */
[----:B------:R-:W-:Y:S05]  /*0cd0*/  @P3 BRA `(.L_x_27) ;  /* 0x0000000000303947 */ /* 0x000fea0003800000 */
[----:B------:R-:W2:Y:S01]  /*0ce0*/  LDS R3, [UR8+0x34] ;  /* 0x00003408ff037984 */ /* 0x000ea20008000800 */
[----:B----4-:R-:W4:Y:S03]  /*0cf0*/  LDC.64 R6, c[0x0][0x3b0] ;  /* 0x0000ec00ff067b82 */ /* 0x010f260000000a00 */
[----:B---3-5:R-:W3:Y:S01]  /*0d00*/  LDS R2, [UR8+0x1c] ;  /* 0x00001c08ff027984 */ /* 0x028ee20008000800 */
        /* <DEDUP_REMOVED lines=9> */
.L_x_27:
[----:B------:R-:W-:Y:S05]  /*0da0*/  BSYNC.RECONVERGENT B2 ;  /* 0x0000000000027941 */ /* 0x000fea0003800200 */
.L_x_26:
[----:B------:R-:W-:Y:S04]  /*0db0*/  BSSY.RECONVERGENT B3, `(.L_x_28) ;  /* 0x000001a000037945 */ /* 0x000fe80003800200 */
[----:B------:R-:W-:Y:S04]  /*0dc0*/  BSSY.RELIABLE B2, `(.L_x_29) ;  /* 0x0000015000027945 */ /* 0x000fe80003800100 */
[----:B------:R-:W-:Y:S05]  /*0dd0*/  @P3 BRA `(.L_x_30) ;  /* 0x0000000000203947 */ /* 0x000fea0003800000 */
[----:B---345:R-:W3:Y:S02]  /*0de0*/  LDS R2, [UR8+0x34] ;  /* 0x00003408ff027984 */ /* 0x038ee40008000800 */
[----:B---3--:R-:W-:-:S05]  /*0df0*/  LOP3.LUT R2, R2, 0x38, RZ, 0xb8, !PT ;  /* 0x0000003802027812 */ /* 0x008fca00078eb8ff */
[----:B------:R3:W-:Y:S01]  /*0e00*/  STS [UR8+0x34], R2 ;  /* 0x00003402ff007988 */ /* 0x0007e20008000808 */
[----:B------:R-:W-:Y:S05]  /*0e10*/  @P3 BRA `(.L_x_31) ;  /* 0x0000000000203947 */ /* 0x000fea0003800000 */
[----:B---3--:R-:W3:Y:S01]  /*0e20*/  LDS R2, [UR8+0x8] ;  /* 0x00000808ff027984 */ /* 0x008ee20008000800 */
[----:B------:R-:W-:-:S05]  /*0e30*/  IMAD.MOV.U32 R3, RZ, RZ, 0x780 ;  /* 0x00000780ff037424 */ /* 0x000fca00078e00ff */
[----:B---3--:R-:W-:-:S05]  /*0e40*/  LOP3.LUT R2, R2, 0x300, R3, 0xd8, !PT ;  /* 0x0000030002027812 */ /* 0x008fca00078ed803 */
[----:B------:R3:W-:Y:S02]  /*0e50*/  STS [UR8+0x8], R2 ;  /* 0x00000802ff007988 */ /* 0x0007e40008000808 */
.L_x_30:
[----:B------:R-:W-:Y:S05]  /*0e60*/  @P3 BRA `(.L_x_32) ;  /* 0x0000000000283947 */ /* 0x000fea0003800000 */
[----:B---345:R-:W3:Y:S02]  /*0e70*/  LDS R2, [UR8+0x8] ;  /* 0x00000808ff027984 */ /* 0x038ee40008000800 */
[----:B---3--:R-:W-:-:S05]  /*0e80*/  LOP3.LUT R2, R2, 0x1800, RZ, 0xb8, !PT ;  /* 0x0000180002027812 */ /* 0x008fca00078eb8ff */
[----:B------:R4:W-:Y:S02]  /*0e90*/  STS [UR8+0x8], R2 ;  /* 0x00000802ff007988 */ /* 0x0009e40008000808 */
.L_x_31:
[----:B------:R-:W-:Y:S05]  /*0ea0*/  @P3 BREAK.RELIABLE B2 ;  /* 0x0000000000023942 */ /* 0x000fea0003800100 */
[----:B------:R-:W-:Y:S05]  /*0eb0*/  @P3 BRA `(.L_x_33) ;  /* 0x0000000000243947 */ /* 0x000fea0003800000 */
[----:B---34-:R-:W3:Y:S01]  /*0ec0*/  LDS R2, [UR8+0x8] ;  /* 0x00000808ff027984 */ /* 0x018ee20008000800 */
[----:B------:R-:W-:-:S05]  /*0ed0*/  IMAD.MOV.U32 R3, RZ, RZ, 0x6000 ;  /* 0x00006000ff037424 */ /* 0x000fca00078e00ff */
[----:B---3--:R-:W-:-:S04]  /*0ee0*/  LOP3.LUT R2, R2, 0x6000, R3, 0xd8, !PT ;  /* 0x0000600002027812 */ /* 0x008fc800078ed803 */
[----:B------:R-:W-:-:S05]  /*0ef0*/  LOP3.LUT R2, R2, 0x400000, RZ, 0xb8, !PT ;  /* 0x0040000002027812 */ /* 0x000fca00078eb8ff */
[----:B------:R3:W-:Y:S02]  /*0f00*/  STS [UR8+0x8], R2 ;  /* 0x00000802ff007988 */ /* 0x0007e40008000808 */
.L_x_32:
[----:B------:R-:W-:Y:S05]  /*0f10*/  BSYNC.RELIABLE B2 ;  /* 0x0000000000027941 */ /* 0x000fea0003800100 */
.L_x_29:
[----:B---345:R-:W3:Y:S02]  /*0f20*/  @!P3 LDS R2, [UR8+0x8] ;  /* 0x00000808ff02b984 */ /* 0x038ee40008000800 */
[----:B---3--:R-:W-:-:S05]  /*0f30*/  @!P3 LOP3.LUT R2, R2, 0x8000, RZ, 0xb8, !PT ;  /* 0x000080000202b812 */ /* 0x008fca00078eb8ff */
[----:B------:R5:W-:Y:S02]  /*0f40*/  @!P3 STS [UR8+0x8], R2 ;  /* 0x00000802ff00b988 */ /* 0x000be40008000808 */
.L_x_33:
[----:B------:R-:W-:Y:S05]  /*0f50*/  BSYNC.RECONVERGENT B3 ;  /* 0x0000000000037941 */ /* 0x000fea0003800200 */
.L_x_28:
[----:B------:R-:W-:Y:S05]  /*0f60*/  WARPSYNC.ALL ;  /* 0x0000000000007948 */ /* 0x000fea0003800000 */
[----:B------:R-:W-:Y:S01]  /*0f70*/  NOP ;  /* 0x0000000000007918 */ /* 0x000fe20000000000 */
[----:B------:R-:W-:-:S04]  /*0f80*/  UIADD3 UR5, UPT, UPT, UR4, 0x80, URZ ;  /* 0x0000008004057890 */ /* 0x000fc8000fffe0ff */
[----:B------:R-:W-:-:S04]  /*0f90*/  UIADD3 UR26, UP0, UPT, UR5, UR20, URZ ;  /* 0x00000014051a7290 */ /* 0x000fc8000ff1e0ff */
[----:B------:R-:W-:Y:S01]  /*0fa0*/  ULEA.HI.X.SX32 UR27, UR5, UR21, 0x1, UP0 ;  /* 0x00000015051b7291 */ /* 0x000fe200080f0eff */
[----:B------:R-:W-:Y:S11]  /*0fb0*/  @P0 BRA `(.L_x_34) ;  /* 0x0000000000300947 */ /* 0x000ff60003800000 */
[----:B---345:R-:W3:Y:S01]  /*0fc0*/  S2R R2, SR_LANEID ;  /* 0x0000000000027919 */ /* 0x038ee20000000000 */
[----:B------:R-:W-:Y:S05]  /*0fd0*/  WARPSYNC.ALL ;  /* 0x0000000000007948 */ /* 0x000fea0003800000 */
[----:B------:R-:W-:Y:S01]  /*0fe0*/  NOP ;  /* 0x0000000000007918 */ /* 0x000fe20000000000 */
[----:B---3--:R-:W-:-:S05]  /*0ff0*/  IMAD.SHL.U32 R6, R2, 0x4, RZ ;  /* 0x0000000402067824 */ /* 0x008fca00078e00ff */
[----:B------:R-:W3:Y:S01]  /*1000*/  LDS R7, [R6+UR8] ;  /* 0x0000000806077984 */ /* 0x000ee20008000800 */
[----:B------:R-:W-:-:S05]  /*1010*/  IADD3 R2, P1, PT, R6, UR26, RZ ;  /* 0x0000001a06027c10 */ /* 0x000fca000ff3e0ff */
[----:B------:R-:W-:-:S05]  /*1020*/  IMAD.X R3, RZ, RZ, UR27, P1 ;  /* 0x0000001bff037e24 */ /* 0x000fca00088e06ff */
[----:B---3--:R3:W4:Y:S01]  /*1030*/  ATOMG.E.EXCH.STRONG.GPU PT, RZ, [R2], R7 ;  /* 0x0000000702ff73a8 */ /* 0x00872200041ee100 */
[----:B------:R-:W-:-:S04]  /*1040*/  DEPBAR {5,4,3,2,1,0} ;  /* 0x0000003f0000791a */ /* 0x000fc80000000000 */
[----:B------:R-:W5:Y:S02]  /*1050*/  CCTL.E.C.LDCU.IV.DEEP [UR26] ;  /* 0x000000001a007540 */ /* 0x000f640009c08000 */
[----:B-----5:R3:W-:Y:S01]  /*1060*/  UTMACCTL.IV [UR26] ;  /* 0x000000001a0079b9 */ /* 0x0207e20008000000 */
[----:B------:R-:W-:Y:S01]  /*1070*/  NOP ;  /* 0x0000000000007918 */ /* 0x000fe20000000000 */
.L_x_34:
[----:B------:R-:W-:Y:S05]  /*1080*/  @P0 BRA `(.L_x_35) ;  /* 0x00000000000c0947 */ /* 0x000fea0003800000 */
[----:B------:R0:W-:Y:S01]  /*1090*/  UTMACMDFLUSH ;  /* 0x00000000000079b7 */ /* 0x0001e20000000000 */
[----:B------:R-:W-:Y:S05]  /*10a0*/  @P0 BRA `(.L_x_35) ;  /* 0x0000000000040947 */ /* 0x000fea0003800000 */
[----:B------:R-:W-:-:S04]  /*10b0*/  DEPBAR.LE SB0, 0x0 ;  /* 0x000080000000791a */ /* 0x000fc80000000000 */
.L_x_35:
[----:B------:R-:W-:Y:S05]  /*10c0*/  WARPSYNC.ALL ;  /* 0x0000000000007948 */ /* 0x000fea0003800000 */
[----:B------:R-:W-:Y:S01]  /*10d0*/  NOP ;  /* 0x0000000000007918 */ /* 0x000fe20000000000 */
[----:B----4-:R-:W-:Y:S06]  /*10e0*/  BAR.SYNC.DEFER_BLOCKING 0x0 ;  /* 0x0000000000007b1d */ /* 0x010fec0000010000 */
[----:B------:R-:W-:Y:S02]  /*10f0*/  BSSY.RECONVERGENT B3, `(.L_x_36) ;  /* 0x000000b000037945 */ /* 0x000fe40003800200 */
[----:B------:R-:W-:Y:S06]  /*1100*/  BAR.SYNC.DEFER_BLOCKING 0x0 ;  /* 0x0000000000007b1d */ /* 0x000fec0000010000 */
[----:B------:R4:W-:Y:S01]  /*1110*/  @!P0 STS [R11], RZ ;  /* 0x000000ff0b008388 */ /* 0x0009e20000000800 */
[----:B------:R-:W-:Y:S01]  /*1120*/  NOP ;  /* 0x0000000000007918 */ /* 0x000fe20000000000 */
[----:B------:R-:W-:Y:S05]  /*1130*/  @P3 BRA `(.L_x_37) ;  /* 0x0000000000183947 */ /* 0x000fea0003800000 */
[----:B---3-5:R-:W3:Y:S01]  /*1140*/  LDS R2, [UR8+0x8] ;  /* 0x00000808ff027984 */ /* 0x028ee20008000800 */
[----:B------:R-:W5:Y:S01]  /*1150*/  LDC.64 R6, c[0x0][0x390] ;  /* 0x0000e400ff067b82 */ /* 0x000f620000000a00 */
[----:B------:R-:W-:Y:S02]  /*1160*/  IMAD.MOV.U32 R3, RZ, RZ, 0x70 ;  /* 0x00000070ff037424 */ /* 0x000fe400078e00ff */
[----:B-----5:R5:W-:Y:S03]  /*1170*/  STS.64 [UR8], R6 ;  /* 0x00000006ff007988 */ /* 0x020be60008000a08 */
[----:B---3--:R-:W-:-:S05]  /*1180*/  LOP3.LUT R2, R2, 0x10, R3, 0xd8, !PT ;  /* 0x0000001002027812 */ /* 0x008fca00078ed803 */
[----:B------:R5:W-:Y:S02]  /*1190*/  STS [UR8+0x8], R2 ;  /* 0x00000802ff007988 */ /* 0x000be40008000808 */
.L_x_37:
[----:B---3--:R-:W-:Y:S05]  /*11a0*/  BSYNC.RECONVERGENT B3 ;  /* 0x0000000000037941 */ /* 0x008fea0003800200 */
.L_x_36:
[----:B------:R-:W-:Y:S04]  /*11b0*/  BSSY.RECONVERGENT B4, `(.L_x_38) ;  /* 0x0000011000047945 */ /* 0x000fe80003800200 */
[----:B------:R-:W-:Y:S04]  /*11c0*/  BSSY.RELIABLE B3, `(.L_x_39) ;  /* 0x000000e000037945 */ /* 0x000fe80003800100 */
[----:B------:R-:W-:Y:S05]  /*11d0*/  @P3 BRA `(.L_x_40) ;  /* 0x0000000000243947 */ /* 0x000fea0003800000 */
[----:B-----5:R-:W3:Y:S01]  /*11e0*/  LDS R2, [UR8+0x34] ;  /* 0x00003408ff027984 */ /* 0x020ee20008000800 */
[----:B------:R-:W-:-:S05]  /*11f0*/  IMAD.MOV.U32 R3, RZ, RZ, 0x3f000000 ;  /* 0x3f000000ff037424 */ /* 0x000fca00078e00ff */
[----:B---3--:R-:W-:-:S05]  /*1200*/  LOP3.LUT R2, R2, 0xff000000, R3, 0xb8, !PT ;  /* 0xff00000002027812 */ /* 0x008fca00078eb803 */
[----:B------:R3:W-:Y:S01]  /*1210*/  STS [UR8+0x34], R2 ;  /* 0x00003402ff007988 */ /* 0x0007e20008000808 */
[----:B------:R-:W-:Y:S05]  /*1220*/  @P3 BRA `(.L_x_41) ;  /* 0x00000000001c3947 */ /* 0x000fea0003800000 */
[----:B---3--:R-:W3:Y:S01]  /*1230*/  LDS R2, [UR8+0x38] ;  /* 0x00003808ff027984 */ /* 0x008ee20008000800 */
[----:B------:R-:W-:-:S05]  /*1240*/  IMAD.MOV.U32 R3, RZ, RZ, 0x7f ;  /* 0x0000007fff037424 */ /* 0x000fca00078e00ff */
[----:B---3--:R-:W-:-:S05]  /*1250*/  LOP3.LUT R2, R2, 0xff, R3, 0xb8, !PT ;  /* 0x000000ff02027812 */ /* 0x008fca00078eb803 */
[----:B------:R3:W-:Y:S02]  /*1260*/  STS [UR8+0x38], R2 ;  /* 0x00003802ff007988 */ /* 0x0007e40008000808 */
.L_x_40:
[----:B------:R-:W-:Y:S05]  /*1270*/  @P3 BREAK.RELIABLE B3 ;  /* 0x0000000000033942 */ /* 0x000fea0003800100 */
[----:B------:R-:W-:Y:S05]  /*1280*/  @P3 BRA `(.L_x_42) ;  /* 0x00000000000c3947 */ /* 0x000fea0003800000 */
[----:B------:R2:W-:Y:S02]  /*1290*/  STS [UR8+0x20], R5 ;  /* 0x00002005ff007988 */ /* 0x0005e40008000808 */
.L_x_41:
[----:B------:R-:W-:Y:S05]  /*12a0*/  BSYNC.RELIABLE B3 ;  /* 0x0000000000037941 */ /* 0x000fea0003800100 */
.L_x_39:
[----:B------:R2:W-:Y:S02]  /*12b0*/  @!P3 STS [UR8+0x24], R4 ;  /* 0x00002404ff00b988 */ /* 0x0005e40008000808 */
.L_x_42:
[----:B------:R-:W-:Y:S05]  /*12c0*/  BSYNC.RECONVERGENT B4 ;  /* 0x0000000000047941 */ /* 0x000fea0003800200 */
.L_x_38:
[----:B------:R-:W-:Y:S05]  /*12d0*/  WARPSYNC.ALL ;  /* 0x0000000000007948 */ /* 0x000fea0003800000 */
[----:B------:R-:W-:Y:S01]  /*12e0*/  NOP ;  /* 0x0000000000007918 */ /* 0x000fe20000000000 */
[----:B------:R-:W-:Y:S04]  /*12f0*/  BSSY.RECONVERGENT B4, `(.L_x_43) ;  /* 0x000000e000047945 */ /* 0x000fe80003800200 */
[----:B------:R-:W-:Y:S05]  /*1300*/  @P3 BRA `(.L_x_44) ;  /* 0x0000000000303947 */ /* 0x000fea0003800000 */
[----:B------:R-:W2:Y:S02]  /*1310*/  LDS R3, [UR8+0x34] ;  /* 0x00003408ff037984 */ /* 0x000ea40008000800 */
[----:B--2---:R-:W2:Y:S02]  /*1320*/  LDC.64 R4, c[0x0][0x3b8] ;  /* 0x0000ee00ff047b82 */ /* 0x004ea40000000a00 */
[----:B---3-5:R-:W3:Y:S01]  /*1330*/  LDS R2, [UR8+0x1c] ;  /* 0x00001c08ff027984 */ /* 0x028ee20008000800 */
[C---:B--2---:R-:W-:Y:S01]  /*1340*/  SHF.L.U64.HI R5, R4.reuse, 0x1, R5 ;  /* 0x0000000104057819 */ /* 0x044fe20000010205 */
[----:B------:R-:W-:-:S03]  /*1350*/  IMAD.SHL.U32 R4, R4, 0x2, RZ ;  /* 0x0000000204047824 */ /* 0x000fc600078e00ff */
[--C-:B------:R-:W-:Y:S02]  /*1360*/  SHF.R.U32.HI R7, RZ, 0x4, R5.reuse ;  /* 0x00000004ff077819 */ /* 0x100fe40000011605 */
[----:B------:R-:W-:-:S05]  /*1370*/  SHF.R.U64 R4, R4, 0x4, R5 ;  /* 0x0000000404047819 */ /* 0x000fca0000001205 */
[----:B------:R2:W-:Y:S01]  /*1380*/  STS [UR8+0xc], R4 ;  /* 0x00000c04ff007988 */ /* 0x0005e20008000808 */
[----:B------:R-:W-:Y:S02]  /*1390*/  LOP3.LUT R3, R3, 0x7, RZ, 0xb8, !PT ;  /* 0x0000000703037812 */ /* 0x000fe400078eb8ff */
[----:B---3--:R-:W-:-:S03]  /*13a0*/  LOP3.LUT R2, R2, 0xf, R7, 0xb8, !PT ;  /* 0x0000000f02027812 */ /* 0x008fc600078eb807 */
[----:B------:R2:W-:Y:S04]  /*13b0*/  STS [UR8+0x34], R3 ;  /* 0x00003403ff007988 */ /* 0x0005e80008000808 */
[----:B------:R2:W-:Y:S02]  /*13c0*/  STS [UR8+0x1c], R2 ;  /* 0x00001c02ff007988 */ /* 0x0005e40008000808 */
.L_x_44:
[----:B------:R-:W-:Y:S05]  /*13d0*/  BSYNC.RECONVERGENT B4 ;  /* 0x0000000000047941 */ /* 0x000fea0003800200 */
.L_x_43:
[----:B------:R-:W-:Y:S04]  /*13e0*/  BSSY.RECONVERGENT B5, `(.L_x_45) ;  /* 0x000001a000057945 */ /* 0x000fe80003800200 */
[----:B------:R-:W-:Y:S04]  /*13f0*/  BSSY.RELIABLE B4, `(.L_x_46) ;  /* 0x0000015000047945 */ /* 0x000fe80003800100 */
[----:B------:R-:W-:Y:S05]  /*1400*/  @P3 BRA `(.L_x_47) ;  /* 0x0000000000203947 */ /* 0x000fea0003800000 */
[----:B--23-5:R-:W2:Y:S02]  /*1410*/  LDS R2, [UR8+0x34] ;  /* 0x00003408ff027984 */ /* 0x02cea40008000800 */
[----:B--2---:R-:W-:-:S05]  /*1420*/  LOP3.LUT R2, R2, 0x38, RZ, 0xb8, !PT ;  /* 0x0000003802027812 */ /* 0x004fca00078eb8ff */
[----:B------:R2:W-:Y:S01]  /*1430*/  STS [UR8+0x34], R2 ;  /* 0x00003402ff007988 */ /* 0x0005e20008000808 */
[----:B------:R-:W-:Y:S05]  /*1440*/  @P3 BRA `(.L_x_48) ;  /* 0x0000000000203947 */ /* 0x000fea0003800000 */
[----:B--2---:R-:W2:Y:S01]  /*1450*/  LDS R2, [UR8+0x8] ;  /* 0x00000808ff027984 */ /* 0x004ea20008000800 */
[----:B------:R-:W-:-:S05]  /*1460*/  IMAD.MOV.U32 R3, RZ, RZ, 0x780 ;  /* 0x00000780ff037424 */ /* 0x000fca00078e00ff */
[----:B--2---:R-:W-:-:S05]  /*1470*/  LOP3.LUT R2, R2, 0x300, R3, 0xd8, !PT ;  /* 0x0000030002027812 */ /* 0x004fca00078ed803 */
[----:B------:R2:W-:Y:S02]  /*1480*/  STS [UR8+0x8], R2 ;  /* 0x00000802ff007988 */ /* 0x0005e40008000808 */
.L_x_47:
[----:B------:R-:W-:Y:S05]  /*1490*/  @P3 BRA `(.L_x_49) ;  /* 0x0000000000283947 */ /* 0x000fea0003800000 */
[----:B--23-5:R-:W2:Y:S02]  /*14a0*/  LDS R2, [UR8+0x8] ;  /* 0x00000808ff027984 */ /* 0x02cea40008000800 */
[----:B--2---:R-:W-:-:S05]  /*14b0*/  LOP3.LUT R2, R2, 0x1800, RZ, 0xb8, !PT ;  /* 0x0000180002027812 */ /* 0x004fca00078eb8ff */
[----:B------:R3:W-:Y:S02]  /*14c0*/  STS [UR8+0x8], R2 ;  /* 0x00000802ff007988 */ /* 0x0007e40008000808 */
.L_x_48:
[----:B------:R-:W-:Y:S05]  /*14d0*/  @P3 BREAK.RELIABLE B4 ;  /* 0x0000000000043942 */ /* 0x000fea0003800100 */
[----:B------:R-:W-:Y:S05]  /*14e0*/  @P3 BRA `(.L_x_50) ;  /* 0x0000000000243947 */ /* 0x000fea0003800000 */
[----:B--23--:R-:W2:Y:S01]  /*14f0*/  LDS R2, [UR8+0x8] ;  /* 0x00000808ff027984 */ /* 0x00cea20008000800 */
[----:B------:R-:W-:-:S05]  /*1500*/  IMAD.MOV.U32 R3, RZ, RZ, 0x6000 ;  /* 0x00006000ff037424 */ /* 0x000fca00078e00ff */
[----:B--2---:R-:W-:-:S04]  /*1510*/  LOP3.LUT R2, R2, 0x6000, R3, 0xd8, !PT ;  /* 0x0000600002027812 */ /* 0x004fc800078ed803 */
[----:B------:R-:W-:-:S05]  /*1520*/  LOP3.LUT R2, R2, 0x400000, RZ, 0xb8, !PT ;  /* 0x0040000002027812 */ /* 0x000fca00078eb8ff */
[----:B------:R2:W-:Y:S02]  /*1530*/  STS [UR8+0x8], R2 ;  /* 0x00000802ff007988 */ /* 0x0005e40008000808 */
.L_x_49:
[----:B------:R-:W-:Y:S05]  /*1540*/  BSYNC.RELIABLE B4 ;  /* 0x0000000000047941 */ /* 0x000fea0003800100 */
.L_x_46:
[----:B--23-5:R-:W2:Y:S02]  /*1550*/  @!P3 LDS R2, [UR8+0x8] ;  /* 0x00000808ff02b984 */ /* 0x02cea40008000800 */
[----:B--2---:R-:W-:-:S05]  /*1560*/  @!P3 LOP3.LUT R2, R2, 0x8000, RZ, 0xb8, !PT ;  /* 0x000080000202b812 */ /* 0x004fca00078eb8ff */
[----:B------:R5:W-:Y:S02]  /*1570*/  @!P3 STS [UR8+0x8], R2 ;  /* 0x00000802ff00b988 */ /* 0x000be40008000808 */
.L_x_50:
[----:B------:R-:W-:Y:S05]  /*1580*/  BSYNC.RECONVERGENT B5 ;  /* 0x0000000000057941 */ /* 0x000fea0003800200 */
.L_x_45:
[----:B------:R-:W-:Y:S05]  /*1590*/  WARPSYNC.ALL ;  /* 0x0000000000007948 */ /* 0x000fea0003800000 */
[----:B------:R-:W-:Y:S01]  /*15a0*/  NOP ;  /* 0x0000000000007918 */ /* 0x000fe20000000000 */
[----:B------:R-:W-:-:S04]  /*15b0*/  UIADD3 UR4, UPT, UPT, UR4, 0x100, URZ ;  /* 0x0000010004047890 */ /* 0x000fc8000fffe0ff */
[----:B------:R-:W-:-:S04]  /*15c0*/  UIADD3 UR20, UP0, UPT, UR4, UR20, URZ ;  /* 0x0000001404147290 */ /* 0x000fc8000ff1e0ff */
[----:B------:R-:W-:Y:S01]  /*15d0*/  ULEA.HI.X.SX32 UR21, UR4, UR21, 0x1, UP0 ;  /* 0x0000001504157291 */ /* 0x000fe200080f0eff */
[----:B------:R-:W-:Y:S11]  /*15e0*/  @P0 BRA `(.L_x_51) ;  /* 0x0000000000300947 */ /* 0x000ff60003800000 */
[----:B--23-5:R-:W2:Y:S01]  /*15f0*/  S2R R2, SR_LANEID ;  /* 0x0000000000027919 */ /* 0x02cea20000000000 */
[----:B------:R-:W-:Y:S05]  /*1600*/  WARPSYNC.ALL ;  /* 0x0000000000007948 */ /* 0x000fea0003800000 */
[----:B------:R-:W-:Y:S01]  /*1610*/  NOP ;  /* 0x0000000000007918 */ /* 0x000fe20000000000 */
[----:B--2---:R-:W-:-:S05]  /*1620*/  IMAD.SHL.U32 R4, R2, 0x4, RZ ;  /* 0x0000000402047824 */ /* 0x004fca00078e00ff */
[----:B------:R-:W2:Y:S01]  /*1630*/  LDS R5, [R4+UR8] ;  /* 0x0000000804057984 */ /* 0x000ea20008000800 */
[----:B------:R-:W-:-:S05]  /*1640*/  IADD3 R2, P1, PT, R4, UR20, RZ ;  /* 0x0000001404027c10 */ /* 0x000fca000ff3e0ff */
[----:B------:R-:W-:-:S05]  /*1650*/  IMAD.X R3, RZ, RZ, UR21, P1 ;  /* 0x00000015ff037e24 */ /* 0x000fca00088e06ff */
[----:B--2---:R2:W3:Y:S01]  /*1660*/  ATOMG.E.EXCH.STRONG.GPU PT, RZ, [R2], R5 ;  /* 0x0000000502ff73a8 */ /* 0x0044e200041ee100 */
[----:B------:R-:W-:-:S04]  /*1670*/  DEPBAR {5,4,3,2,1,0} ;  /* 0x0000003f0000791a */ /* 0x000fc80000000000 */
[----:B------:R-:W5:Y:S02]  /*1680*/  CCTL.E.C.LDCU.IV.DEEP [UR20] ;  /* 0x0000000014007540 */ /* 0x000f640009c08000 */
[----:B-----5:R2:W-:Y:S01]  /*1690*/  UTMACCTL.IV [UR20] ;  /* 0x00000000140079b9 */ /* 0x0205e20008000000 */
[----:B------:R-:W-:Y:S01]  /*16a0*/  NOP ;  /* 0x0000000000007918 */ /* 0x000fe20000000000 */
.L_x_51:
[----:B------:R-:W-:Y:S05]  /*16b0*/  @P0 BRA `(.L_x_52) ;  /* 0x00000000000c0947 */ /* 0x000fea0003800000 */
[----:B------:R0:W-:Y:S01]  /*16c0*/  UTMACMDFLUSH ;  /* 0x00000000000079b7 */ /* 0x0001e20000000000 */
[----:B------:R-:W-:Y:S05]  /*16d0*/  @P0 BRA `(.L_x_52) ;  /* 0x0000000000040947 */ /* 0x000fea0003800000 */
[----:B------:R-:W-:-:S04]  /*16e0*/  DEPBAR.LE SB0, 0x0 ;  /* 0x000080000000791a */ /* 0x000fc80000000000 */
.L_x_52:
[----:B------:R-:W-:Y:S05]  /*16f0*/  WARPSYNC.ALL ;  /* 0x0000000000007948 */ /* 0x000fea0003800000 */
[----:B------:R-:W-:Y:S01]  /*1700*/  NOP ;  /* 0x0000000000007918 */ /* 0x000fe20000000000 */
[----:B---3--:R-:W-:Y:S01]  /*1710*/  BAR.SYNC.DEFER_BLOCKING 0x0 ;  /* 0x0000000000007b1d */ /* 0x008fe20000010000 */
[----:B--2--5:R-:W-:Y:S01]  /*1720*/  SHF.R.U32.HI R2, RZ, 0x5, R0 ;  /* 0x00000005ff027819 */ /* 0x024fe20000011600 */
[----:B------:R-:W-:-:S03]  /*1730*/  USHF.L.U32 UR15, UR15, 0x8, URZ ;  /* 0x000000080f0f7899 */ /* 0x000fc600080006ff */
[----:B------:R-:W-:Y:S01]  /*1740*/  R2UR UR22, R2 ;  /* 0x00000000021672ca */ /* 0x000fe200000e0000 */
[----:B------:R-:W-:Y:S01]  /*1750*/  VOTEU.ALL UP0, P3 ;  /* 0x0000000000ff7886 */ /* 0x000fe20001800000 */
[----:B------:R-:W-:Y:S01]  /*1760*/  UMOV UR4, 0x1 ;  /* 0x0000000100047882 */ /* 0x000fe20000000000 */
[----:B------:R-:W-:Y:S01]  /*1770*/  VOTEU.ALL UP1, P3 ;  /* 0x0000000000ff7886 */ /* 0x000fe20001820000 */
[----:B------:R-:W-:Y:S02]  /*1780*/  BSSY.RECONVERGENT B5, `(.L_x_53) ;  /* 0x0000018000057945 */ /* 0x000fe40003800200 */
[----:B------:R-:W-:-:S04]  /*1790*/  @!UP0 UIADD3 UR10, UPT, UPT, -UR4, 0x100000, URZ ;  /* 0x00100000040a8890 */ /* 0x000fc8000fffe1ff */
[----:B------:R-:W-:Y:S02]  /*17a0*/  @!UP0 USHF.L.U32 UR11, UR10, 0xb, URZ ;  /* 0x0000000b0a0b8899 */ /* 0x000fe400080006ff */
[----:B------:R-:W-:Y:S02]  /*17b0*/  @!UP0 USHF.L.U32 UR10, UR10, 0x1, URZ ;  /* 0x000000010a0a8899 */ /* 0x000fe400080006ff */
[----:B------:R-:W-:-:S04]  /*17c0*/  @!UP0 UIADD3 UR4, UPT, UPT, -UR4, 0x100000, URZ ;  /* 0x0010000004048890 */ /* 0x000fc8000fffe1ff */
[----:B------:R-:W-:Y:S02]  /*17d0*/  @!UP0 USHF.L.U32 UR5, UR4, 0xb, URZ ;  /* 0x0000000b04058899 */ /* 0x000fe400080006ff */
[----:B------:R-:W-:Y:S01]  /*17e0*/  @!UP0 USHF.L.U32 UR4, UR4, 0x1, URZ ;  /* 0x0000000104048899 */ /* 0x000fe200080006ff */
[----:B------:R-:W-:Y:S01]  /*17f0*/  VOTEU.ALL UP0, P3 ;  /* 0x0000000000ff7886 */ /* 0x000fe20001800000 */
[----:B------:R-:W2:Y:S04]  /*1800*/  FENCE.VIEW.ASYNC.S ;  /* 0x00000000000073c6 */ /* 0x000ea80000000000 */
[----:B--2---:R2:W3:Y:S06]  /*1810*/  @!UP0 SYNCS.EXCH.64 URZ, [UR8+0x24000], UR10 ;  /* 0x0240000a08ff85b2 */ /* 0x0044ec0008000100 */
[----:B------:R2:W3:Y:S02]  /*1820*/  @!UP1 SYNCS.EXCH.64 URZ, [UR8+0x24020], UR4 ;  /* 0x0240200408ff95b2 */ /* 0x0004e40008000100 */
[----:B---3--:R-:W-:Y:S06]  /*1830*/  BAR.SYNC.DEFER_BLOCKING 0x0 ;  /* 0x0000000000007b1d */ /* 0x008fec0000010000 */
[----:B------:R-:W-:Y:S05]  /*1840*/  @P3 BRA `(.L_x_54) ;  /* 0x00000000002c3947 */ /* 0x000fea0003800000 */
[----:B--2---:R-:W-:Y:S02]  /*1850*/  UMOV UR4, 0x1 ;  /* 0x0000000100047882 */ /* 0x004fe40000000000 */
[----:B------:R-:W-:-:S04]  /*1860*/  UIADD3 UR10, UPT, UPT, -UR4, 0x100000, URZ ;  /* 0x00100000040a7890 */ /* 0x000fc8000fffe1ff */
[----:B------:R-:W-:Y:S02]  /*1870*/  USHF.L.U32 UR11, UR10, 0xb, URZ ;  /* 0x0000000b0a0b7899 */ /* 0x000fe400080006ff */
[----:B------:R-:W-:Y:S02]  /*1880*/  USHF.L.U32 UR10, UR10, 0x1, URZ ;  /* 0x000000010a0a7899 */ /* 0x000fe400080006ff */
[----:B------:R-:W-:-:S04]  /*1890*/  UIADD3 UR4, UPT, UPT, -UR4, 0x100000, URZ ;  /* 0x0010000004047890 */ /* 0x000fc8000fffe1ff */
[----:B------:R-:W-:Y:S02]  /*18a0*/  USHF.L.U32 UR5, UR4, 0xb, URZ ;  /* 0x0000000b04057899 */ /* 0x000fe400080006ff */
[----:B------:R-:W-:Y:S01]  /*18b0*/  USHF.L.U32 UR4, UR4, 0x1, URZ ;  /* 0x0000000104047899 */ /* 0x000fe200080006ff */
[----:B------:R-:W2:Y:S03]  /*18c0*/  FENCE.VIEW.ASYNC.S ;  /* 0x00000000000073c6 */ /* 0x000ea60000000000 */
[----:B--2---:R3:W5:Y:S08]  /*18d0*/  SYNCS.EXCH.64 URZ, [UR8+0x24008], UR10 ;  /* 0x0240080a08ff75b2 */ /* 0x0047700008000100 */
[----:B------:R3:W2:Y:S02]  /*18e0*/  SYNCS.EXCH.64 URZ, [UR8+0x24028], UR4 ;  /* 0x0240280408ff75b2 */ /* 0x0006a40008000100 */
[----:B---3--:R-:W-:Y:S01]  /*18f0*/  NOP ;  /* 0x0000000000007918 */ /* 0x008fe20000000000 */
.L_x_54:
[----:B--2---:R-:W-:Y:S05]  /*1900*/  BSYNC.RECONVERGENT B5 ;  /* 0x0000000000057941 */ /* 0x004fea0003800200 */
.L_x_53:
[----:B-----5:R-:W-:Y:S01]  /*1910*/  BAR.SYNC.DEFER_BLOCKING 0x0 ;  /* 0x0000000000007b1d */ /* 0x020fe20000010000 */
[----:B------:R-:W-:Y:S01]  /*1920*/  UIADD3 UR12, UPT, UPT, UR8, 0x24020, URZ ;  /* 0x00024020080c7890 */ /* 0x000fe2000fffe0ff */
[----:B------:R-:W-:Y:S01]  /*1930*/  ISETP.GE.AND P0, PT, R13, 0x1, PT ;  /* 0x000000010d00780c */ /* 0x000fe20003f06270 */
[----:B------:R-:W-:-:S03]  /*1940*/  USHF.L.U32 UR19, UR7, 0x7, URZ ;  /* 0x0000000707137899 */ /* 0x000fc600080006ff */
[----:B------:R-:W-:Y:S04]  /*1950*/  BSSY.RECONVERGENT B5, `(.L_x_55) ;  /* 0x000000d000057945 */ /* 0x000fe80003800200 */
[----:B------:R-:W-:Y:S05]  /*1960*/  @P3 BRA `(.L_x_56) ;  /* 0x00000000002c3947 */ /* 0x000fea0003800000 */
[----:B------:R-:W-:Y:S02]  /*1970*/  UMOV UR4, 0x1 ;  /* 0x0000000100047882 */ /* 0x000fe40000000000 */
[----:B------:R-:W-:-:S04]  /*1980*/  UIADD3 UR10, UPT, UPT, -UR4, 0x100000, URZ ;  /* 0x00100000040a7890 */ /* 0x000fc8000fffe1ff */
[----:B------:R-:W-:Y:S02]  /*1990*/  USHF.L.U32 UR11, UR10, 0xb, URZ ;  /* 0x0000000b0a0b7899 */ /* 0x000fe400080006ff */
[----:B------:R-:W-:Y:S02]  /*19a0*/  USHF.L.U32 UR10, UR10, 0x1, URZ ;  /* 0x000000010a0a7899 */ /* 0x000fe400080006ff */
[----:B------:R-:W-:-:S04]  /*19b0*/  UIADD3 UR4, UPT, UPT, -UR4, 0x100000, URZ ;  /* 0x0010000004047890 */ /* 0x000fc8000fffe1ff */
[----:B------:R-:W-:Y:S02]  /*19c0*/  USHF.L.U32 UR5, UR4, 0xb, URZ ;  /* 0x0000000b04057899 */ /* 0x000fe400080006ff */
[----:B------:R-:W-:Y:S01]  /*19d0*/  USHF.L.U32 UR4, UR4, 0x1, URZ ;  /* 0x0000000104047899 */ /* 0x000fe200080006ff */
[----:B------:R-:W2:Y:S03]  /*19e0*/  FENCE.VIEW.ASYNC.S ;  /* 0x00000000000073c6 */ /* 0x000ea60000000000 */
[----:B--2---:R2:W3:Y:S08]  /*19f0*/  SYNCS.EXCH.64 URZ, [UR8+0x24010], UR10 ;  /* 0x0240100a08ff75b2 */ /* 0x0044f00008000100 */
[----:B------:R2:W5:Y:S01]  /*1a00*/  SYNCS.EXCH.64 URZ, [UR8+0x24030], UR4 ;  /* 0x0240300408ff75b2 */ /* 0x0005620008000100 */
[----:B------:R-:W-:Y:S01]  /*1a10*/  NOP ;  /* 0x0000000000007918 */ /* 0x000fe20000000000 */
.L_x_56:
[----:B--2---:R-:W-:Y:S05]  /*1a20*/  BSYNC.RECONVERGENT B5 ;  /* 0x0000000000057941 */ /* 0x004fea0003800200 */
.L_x_55:
[----:B------:R-:W-:Y:S05]  /*1a30*/  @!P0 BRA `(.L_x_57) ;  /* 0x0000000800748947 */ /* 0x000fea0003800000 */
[----:B---3-5:R-:W-:Y:S01]  /*1a40*/  BAR.SYNC.DEFER_BLOCKING 0x0 ;  /* 0x0000000000007b1d */ /* 0x028fe20000010000 */
[----:B------:R-:W-:Y:S01]  /*1a50*/  ELECT P1, URZ, PT ;  /* 0x0000000000ff782f */ /* 0x000fe20003820000 */
[----:B------:R-:W-:Y:S01]  /*1a60*/  @!P3 IMAD.MOV.U32 R2, RZ, RZ, 0xc000 ;  /* 0x0000c000ff02b424 */ /* 0x000fe200078e00ff */
[----:B------:R-:W-:Y:S02]  /*1a70*/  UIADD3 UR16, UPT, UPT, UR8, 0x18000, URZ ;  /* 0x0001800008107890 */ /* 0x000fe4000fffe0ff */
[----:B------:R-:W-:Y:S02]  /*1a80*/  ISETP.LT.U32.AND P1, PT, R10, 0x20, P1 ;  /* 0x000000200a00780c */ /* 0x000fe40000f21070 */
[----:B------:R-:W-:Y:S01]  /*1a90*/  ELECT P0, URZ, PT ;  /* 0x0000000000ff782f */ /* 0x000fe20003800000 */
[----:B------:R-:W-:-:S03]  /*1aa0*/  UMOV UR11, UR15 ;  /* 0x0000000f000b7c82 */ /* 0x000fc60008000000 */
[----:B------:R-:W-:-:S07]  /*1ab0*/  ISETP.LT.U32.AND P0, PT, R10, 0x20, P0 ;  /* 0x000000200a00780c */ /* 0x000fce0000701070 */
[----:B------:R-:W-:Y:S01]  /*1ac0*/  VOTEU.ANY UP0, P1 ;  /* 0x0000000000ff7886 */ /* 0x000fe20000800100 */
[----:B------:R-:W-:-:S04]  /*1ad0*/  VOTEU.ANY UP2, P1 ;  /* 0x0000000000ff7886 */ /* 0x000fc80000840100 */
[----:B------:R-:W-:Y:S02]  /*1ae0*/  @UP0 UIADD3 UR17, UPT, UPT, UR8, 0x24000, URZ ;  /* 0x0002400008110890 */ /* 0x000fe4000fffe0ff */
[----:B------:R2:W-:Y:S01]  /*1af0*/  @!P3 SYNCS.ARRIVE.TRANS64 RZ, [UR8+0x24000], R2 ;  /* 0x02400002ffffb9a7 */ /* 0x0005e20008000008 */
[----:B------:R-:W-:Y:S01]  /*1b00*/  @UP0 UMOV UR18, URZ ;  /* 0x000000ff00120c82 */ /* 0x000fe20008000000 */
[----:B------:R-:W-:Y:S01]  /*1b10*/  BAR.SYNC.DEFER_BLOCKING 0x0 ;  /* 0x0000000000007b1d */ /* 0x000fe20000010000 */
[----:B------:R-:W-:-:S05]  /*1b20*/  UISETP.NE.U32.AND UP0, UPT, UR22, URZ, UPT ;  /* 0x000000ff1600728c */ /* 0x000fca000bf05070 */
[----:B------:R-:W-:Y:S01]  /*1b30*/  VOTEU.ANY UP1, P0 ;  /* 0x0000000000ff7886 */ /* 0x000fe20000020100 */
[----:B------:R-:W-:-:S04]  /*1b40*/  VOTEU.ANY UP3, P0 ;  /* 0x0000000000ff7886 */ /* 0x000fc80000060100 */
[----:B------:R-:W-:Y:S01]  /*1b50*/  @UP1 UIADD3 UR9, UPT, UPT, UR8, 0x24000, URZ ;  /* 0x0002400008091890 */ /* 0x000fe2000fffe0ff */
[----:B------:R-:W-:Y:S01]  /*1b60*/  @UP1 UMOV UR10, URZ ;  /* 0x000000ff000a1c82 */ /* 0x000fe20008000000 */
[----:B------:R2:W-:Y:S01]  /*1b70*/  @UP2 UTMALDG.2D [UR16], [UR24] ;  /* 0x00000010180025b4 */ /* 0x0005e20008008000 */
[----:B------:R3:W-:Y:S06]  /*1b80*/  MEMBAR.ALL.CTA ;  /* 0x0000000000007992 */ /* 0x0007ec0000008000 */
[----:B---3--:R-:W3:Y:S02]  /*1b90*/  FENCE.VIEW.ASYNC.S ;  /* 0x00000000000073c6 */ /* 0x008ee40000000000 */
[----:B---3--:R-:W-:Y:S06]  /*1ba0*/  BAR.SYNC.DEFER_BLOCKING 0x0 ;  /* 0x0000000000007b1d */ /* 0x008fec0000010000 */
[----:B------:R2:W-:Y:S02]  /*1bb0*/  @UP3 UTMALDG.2D [UR8], [UR26] ;  /* 0x000000081a0035b4 */ /* 0x0005e40008008000 */
[----:B------:R-:W-:Y:S06]  /*1bc0*/  BAR.SYNC.DEFER_BLOCKING 0x0 ;  /* 0x0000000000007b1d */ /* 0x000fec0000010000 */
[----:B------:R-:W3:Y:S02]  /*1bd0*/  SYNCS.PHASECHK.TRANS64.TRYWAIT P0, [UR8+0x24000], RZ ;  /* 0x024000ffff0075a7 */ /* 0x000ee40008001108 */
[----:B--23--:R-:W-:Y:S05]  /*1be0*/  @!P0 BRA `(.L_x_58) ;  /* 0x0000001400f48947 */ /* 0x00cfea0003800000 */
.L_x_74:
[----:B------:R-:W-:Y:S05]  /*1bf0*/  BRA.U UP0, `(.L_x_59) ;  /* 0x0000000100747547 */ /* 0x000fea000b800000 */
[----:B------:R-:W-:Y:S02]  /*1c00*/  USHF.R.U32.HI UR6, URZ, 0x4, UR16 ;  /* 0x00000004ff067899 */ /* 0x000fe40008011610 */
[----:B------:R-:W-:Y:S02]  /*1c10*/  USHF.R.U32.HI UR10, URZ, 0x4, UR8 ;  /* 0x00000004ff0a7899 */ /* 0x000fe40008011608 */
[----:B------:R-:W-:Y:S02]  /*1c20*/  USGXT.U32 UR6, UR6, 0xe ;  /* 0x0000000e0606789a */ /* 0x000fe40008000000 */
[----:B------:R-:W-:Y:S02]  /*1c30*/  USGXT.U32 UR10, UR10, 0xe ;  /* 0x0000000e0a0a789a */ /* 0x000fe40008000000 */
[----:B------:R-:W-:Y:S02]  /*1c40*/  UIADD3 UR34, UP0, UPT, UR6, 0x2, URZ ;  /* 0x0000000206227890 */ /* 0x000fe4000ff1e0ff */
[----:B------:R-:W-:Y:S01]  /*1c50*/  UIADD3 UR32, UP1, UPT, UR10, 0x2, URZ ;  /* 0x000000020a207890 */ /* 0x000fe2000ff3e0ff */
[----:B------:R-:W-:Y:S01]  /*1c60*/  UMOV UR4, URZ ;  /* 0x000000ff00047c82 */ /* 0x000fe20008000000 */
[----:B------:R-:W-:Y:S01]  /*1c70*/  UMOV UR5, URZ ;  /* 0x000000ff00057c82 */ /* 0x000fe20008000000 */
[----:B------:R-:W-:-:S02]  /*1c80*/  UIADD3.X UR35, UPT, UPT, UR4, 0x40004040, URZ, UP0, !UPT ;  /* 0x4000404004237890 */ /* 0x000fc400087fe4ff */
[----:B------:R-:W-:Y:S02]  /*1c90*/  UIADD3.X UR33, UPT, UPT, UR5, 0x40004040, URZ, UP1, !UPT ;  /* 0x4000404005217890 */ /* 0x000fe40008ffe4ff */
[----:B------:R-:W-:Y:S02]  /*1ca0*/  UIADD3.64 UR4, UPT, UPT, UR34, 0x2, URZ ;  /* 0x0000000222047897 */ /* 0x000fe4000fffe0ff */
[----:B------:R-:W-:Y:S02]  /*1cb0*/  UIADD3.64 UR16, UPT, UPT, UR32, 0x2, URZ ;  /* 0x0000000220107897 */ /* 0x000fe4000fffe0ff */
[----:B------:R-:W-:Y:S02]  /*1cc0*/  UIADD3.64 UR28, UPT, UPT, UR34, 0x4, URZ ;  /* 0x00000004221c7897 */ /* 0x000fe4000fffe0ff */
[----:B------:R-:W-:Y:S01]  /*1cd0*/  UIADD3.64 UR30, UPT, UPT, UR32, 0x4, URZ ;  /* 0x00000004201e7897 */ /* 0x000fe2000fffe0ff */
[----:B------:R-:W-:Y:S01]  /*1ce0*/  UMOV UR36, 0x0 ;  /* 0x0000000000247882 */ /* 0x000fe20000000000 */
[----:B------:R-:W-:Y:S01]  /*1cf0*/  UMOV UR37, 0x8400010 ;  /* 0x0840001000257882 */ /* 0x000fe20000000000 */
[----:B------:R-:W-:Y:S01]  /*1d00*/  UMOV UR7, 0x40004040 ;  /* 0x4000404000077882 */ /* 0x000fe20000000000 */
[----:B------:R-:W-:Y:S01]  /*1d10*/  UMOV UR11, 0x40004040 ;  /* 0x40004040000b7882 */ /* 0x000fe20000000000 */
[----:B------:R-:W-:Y:S01]  /*1d20*/  UMOV UR38, 0x0 ;  /* 0x0000000000267882 */ /* 0x000fe20000000000 */
[----:B------:R-:W-:Y:S01]  /*1d30*/  UMOV UR39, 0x8400010 ;  /* 0x0840001000277882 */ /* 0x000fe20000000000 */
[----:B------:R-:W-:Y:S01]  /*1d40*/  UMOV UR40, 0x0 ;  /* 0x0000000000287882 */ /* 0x000fe20000000000 */
[----:B------:R-:W-:Y:S01]  /*1d50*/  UMOV UR41, 0x8400010 ;  /* 0x0840001000297882 */ /* 0x000fe20000000000 */
[----:B------:R2:W-:Y:S01]  /*1d60*/  UTCHMMA gdesc[UR6], gdesc[UR10], tmem[UR23], tmem[UR36], idesc[UR37], !UPT ;  /* 0x00ff240a060075ea */ /* 0x0005e2000f800017 */
[----:B------:R-:W-:Y:S01]  /*1d70*/  UMOV UR42, 0x0 ;  /* 0x00000000002a7882 */ /* 0x000fe20000000000 */
[----:B------:R-:W-:Y:S01]  /*1d80*/  UMOV UR43, 0x8400010 ;  /* 0x08400010002b7882 */ /* 0x000fe20000000000 */
[----:B------:R2:W-:Y:S01]  /*1d90*/  UTCHMMA gdesc[UR34], gdesc[UR32], tmem[UR23], tmem[UR38], idesc[UR39], UPT ;  /* 0x00ff2620220075ea */ /* 0x0005e2000b800017 */
[----:B------:R2:W-:Y:S01]  /*1da0*/  UTCHMMA gdesc[UR4], gdesc[UR16], tmem[UR23], tmem[UR40], idesc[UR41], UPT ;  /* 0x00ff2810040075ea */ /* 0x0005e2000b800017 */
[----:B------:R2:W-:Y:S01]  /*1db0*/  UTCHMMA gdesc[UR28], gdesc[UR30], tmem[UR23], tmem[UR42], idesc[UR43], UPT ;  /* 0x00ff2a1e1c0075ea */ /* 0x0005e2000b800017 */
[----:B------:R-:W-:Y:S01]  /*1dc0*/  NOP ;  /* 0x0000000000007918 */ /* 0x000fe20000000000 */
.L_x_59:
[----:B------:R-:W-:Y:S01]  /*1dd0*/  ELECT P0, URZ, PT ;  /* 0x0000000000ff782f */ /* 0x000fe20003800000 */
[----:B--2---:R-:W-:Y:S01]  /*1de0*/  UMOV UR4, UR12 ;  /* 0x0000000c00047c82 */ /* 0x004fe20008000000 */
[----:B------:R-:W-:Y:S02]  /*1df0*/  UMOV UR5, URZ ;  /* 0x000000ff00057c82 */ /* 0x000fe40008000000 */
[----:B------:R-:W-:-:S13]  /*1e00*/  ISETP.LT.U32.AND P0, PT, R10, 0x20, P0 ;  /* 0x000000200a00780c */ /* 0x000fda0000701070 */
[----:B------:R-:W-:Y:S01]  /*1e10*/  VOTEU.ANY UP0, P0 ;  /* 0x0000000000ff7886 */ /* 0x000fe20000000100 */
[----:B------:R-:W-:Y:S01]  /*1e20*/  VOTEU.ANY UP1, P0 ;  /* 0x0000000000ff7886 */ /* 0x000fe20000020100 */
[----:B------:R-:W-:-:S03]  /*1e30*/  ISETP.GE.U32.AND P0, PT, R13, 0x41, PT ;  /* 0x000000410d00780c */ /* 0x000fc60003f06070 */
[----:B------:R-:W-:Y:S02]  /*1e40*/  @UP0 UMOV UR4, UR4 ;  /* 0x0000000400040c82 */ /* 0x000fe40008000000 */
[----:B------:R2:W-:Y:S01]  /*1e50*/  @UP1 UTCBAR [UR4], URZ ;  /* 0x000000ff040013e9 */ /* 0x0005e200080000ff */
[----:B------:R-:W-:Y:S06]  /*1e60*/  BAR.SYNC.DEFER_BLOCKING 0x0 ;  /* 0x0000000000007b1d */ /* 0x000fec0000010000 */
[----:B------:R-:W3:Y:S02]  /*1e70*/  SYNCS.PHASECHK.TRANS64.TRYWAIT P1, [UR8+0x24020], RZ ;  /* 0x024020ffff0075a7 */ /* 0x000ee40008021108 */
[----:B--23--:R-:W-:Y:S05]  /*1e80*/  @!P1 BRA `(.L_x_60) ;  /* 0x0000001400589947 */ /* 0x00cfea0003800000 */
.L_x_75:
[----:B------:R-:W-:Y:S01]  /*1e90*/  UMOV UR4, URZ ;  /* 0x000000ff00047c82 */ /* 0x000fe20008000000 */
[----:B------:R-:W-:Y:S05]  /*1ea0*/  @!P0 BRA `(.L_x_57) ;  /* 0x0000000400588947 */ /* 0x000fea0003800000 */
[----:B------:R-:W2:Y:S01]  /*1eb0*/  LDCU UR29, c[0x0][0x3a0] ;  /* 0x00007400ff1d77ac */ /* 0x000ea20008000800 */
[----:B------:R-:W-:Y:S01]  /*1ec0*/  UMOV UR9, 0x1 ;  /* 0x0000000100097882 */ /* 0x000fe20000000000 */
[----:B------:R-:W-:-:S05]  /*1ed0*/  UMOV UR18, 0x40 ;  /* 0x0000004000127882 */ /* 0x000fca0000000000 */
.L_x_64:
[----:B------:R-:W-:Y:S01]  /*1ee0*/  BAR.SYNC.DEFER_BLOCKING 0x0 ;  /* 0x0000000000007b1d */ /* 0x000fe20000010000 */
[----:B------:R-:W-:Y:S01]  /*1ef0*/  ULEA UR28, UR9, UR8, 0x3 ;  /* 0x00000008091c7291 */ /* 0x000fe2000f8e18ff */
[----:B------:R-:W-:Y:S01]  /*1f00*/  @!P3 IMAD.MOV.U32 R2, RZ, RZ, 0xc000 ;  /* 0x0000c000ff02b424 */ /* 0x000fe200078e00ff */
[----:B------:R-:W-:Y:S01]  /*1f10*/  ELECT P1, URZ, PT ;  /* 0x0000000000ff782f */ /* 0x000fe20003820000 */
[----:B------:R-:W-:-:S03]  /*1f20*/  ULEA UR16, UR9, UR8, 0xe ;  /* 0x0000000809107291 */ /* 0x000fc6000f8e70ff */
[----:B------:R-:W-:Y:S02]  /*1f30*/  ISETP.LT.U32.AND P1, PT, R10, 0x20, P1 ;  /* 0x000000200a00780c */ /* 0x000fe40000f21070 */
[----:B------:R-:W-:Y:S01]  /*1f40*/  ELECT P0, URZ, PT ;  /* 0x0000000000ff782f */ /* 0x000fe20003800000 */
[----:B------:R-:W-:-:S03]  /*1f50*/  UIADD3 UR16, UPT, UPT, UR16, 0x18000, URZ ;  /* 0x0001800010107890 */ /* 0x000fc6000fffe0ff */
[----:B------:R-:W-:Y:S01]  /*1f60*/  ISETP.LT.U32.AND P0, PT, R10, 0x20, P0 ;  /* 0x000000200a00780c */ /* 0x000fe20000701070 */
[----:B------:R-:W-:Y:S01]  /*1f70*/  ULEA UR12, UR9, UR8, 0xf ;  /* 0x00000008090c7291 */ /* 0x000fe2000f8e78ff */
[----:B------:R-:W-:Y:S01]  /*1f80*/  UMOV UR14, UR18 ;  /* 0x00000012000e7c82 */ /* 0x000fe20008000000 */
[----:B------:R-:W-:-:S04]  /*1f90*/  USHF.L.U32 UR5, UR4, 0x1f, URZ ;  /* 0x0000001f04057899 */ /* 0x000fc800080006ff */
[----:B------:R-:W-:Y:S01]  /*1fa0*/  VOTEU.ANY UP0, P1 ;  /* 0x0000000000ff7886 */ /* 0x000fe20000800100 */
[----:B------:R3:W-:Y:S04]  /*1fb0*/  @!P3 SYNCS.ARRIVE.TRANS64 RZ, [UR28+0x24000], R2 ;  /* 0x02400002ffffb9a7 */ /* 0x0007e8000800001c */
[----:B------:R-:W-:Y:S01]  /*1fc0*/  @UP0 UIADD3 UR17, UPT, UPT, UR28, 0x24000, URZ ;  /* 0x000240001c110890 */ /* 0x000fe2000fffe0ff */
[----:B------:R-:W-:Y:S01]  /*1fd0*/  VOTEU.ANY UP0, P1 ;  /* 0x0000000000ff7886 */ /* 0x000fe20000800100 */
[----:B------:R-:W-:Y:S01]  /*1fe0*/  BAR.SYNC.DEFER_BLOCKING 0x0 ;  /* 0x0000000000007b1d */ /* 0x000fe20000010000 */
[----:B---3--:R-:W-:-:S05]  /*1ff0*/  IMAD.U32 R2, RZ, RZ, UR5 ;  /* 0x00000005ff027e24 */ /* 0x008fca000f8e00ff */
[----:B------:R-:W-:-:S05]  /*2000*/  VOTEU.ANY UP1, P0 ;  /* 0x0000000000ff7886 */ /* 0x000fca0000020100 */
[----:B------:R-:W-:Y:S01]  /*2010*/  @UP1 UIADD3 UR13, UPT, UPT, UR28, 0x24000, URZ ;  /* 0x000240001c0d1890 */ /* 0x000fe2000fffe0ff */
[----:B------:R-:W-:Y:S01]  /*2020*/  VOTEU.ANY UP1, P0 ;  /* 0x0000000000ff7886 */ /* 0x000fe20000020100 */
[----:B------:R3:W-:Y:S01]  /*2030*/  @UP0 UTMALDG.2D [UR16], [UR24] ;  /* 0x00000010180005b4 */ /* 0x0007e20008008000 */
[----:B------:R-:W-:Y:S01]  /*2040*/  UISETP.NE.U32.AND UP0, UPT, UR22, URZ, UPT ;  /* 0x000000ff1600728c */ /* 0x000fe2000bf05070 */
[----:B------:R5:W-:Y:S06]  /*2050*/  MEMBAR.ALL.CTA ;  /* 0x0000000000007992 */ /* 0x000bec0000008000 */
[----:B-----5:R-:W5:Y:S02]  /*2060*/  FENCE.VIEW.ASYNC.S ;  /* 0x00000000000073c6 */ /* 0x020f640000000000 */
[----:B-----5:R-:W-:Y:S06]  /*2070*/  BAR.SYNC.DEFER_BLOCKING 0x0 ;  /* 0x0000000000007b1d */ /* 0x020fec0000010000 */
[----:B------:R3:W-:Y:S02]  /*2080*/  @UP1 UTMALDG.2D [UR12], [UR26] ;  /* 0x0000000c1a0015b4 */ /* 0x0007e40008008000 */
[----:B------:R-:W-:Y:S06]  /*2090*/  BAR.SYNC.DEFER_BLOCKING 0x0 ;  /* 0x0000000000007b1d */ /* 0x000fec0000010000 */
[----:B------:R-:W5:Y:S02]  /*20a0*/  SYNCS.PHASECHK.TRANS64.TRYWAIT P0, [UR28+0x24000], R2 ;  /* 0x02400002ff0075a7 */ /* 0x000f64000800111c */
[----:B---3-5:R-:W-:Y:S05]  /*20b0*/  @!P0 BRA `(.L_x_61) ;  /* 0x0000001000d88947 */ /* 0x028fea0003800000 */
.L_x_76:
        /* <DEDUP_REMOVED lines=11> */
[----:B------:R-:W-:Y:S02]  /*2170*/  UIADD3 UR6, UP0, UPT, UR16, 0x2, URZ ;  /* 0x0000000210067890 */ /* 0x000fe4000ff1e0ff */
[----:B------:R-:W-:Y:S02]  /*2180*/  UIADD3 UR32, UP1, UPT, UR30, 0x2, URZ ;  /* 0x000000021e207890 */ /* 0x000fe4000ff3e0ff */
[----:B------:R-:W-:Y:S02]  /*2190*/  UIADD3 UR34, UP2, UPT, UR16, 0x4, URZ ;  /* 0x0000000410227890 */ /* 0x000fe4000ff5e0ff */
[----:B------:R-:W-:Y:S02]  /*21a0*/  UIADD3 UR36, UP3, UPT, UR30, 0x4, URZ ;  /* 0x000000041e247890 */ /* 0x000fe4000ff7e0ff */
[----:B------:R-:W-:-:S02]  /*21b0*/  UIADD3.X UR7, UPT, UPT, UR17, URZ, URZ, UP0, !UPT ;  /* 0x000000ff11077290 */ /* 0x000fc400087fe4ff */
[----:B------:R-:W-:Y:S02]  /*21c0*/  UIADD3.X UR33, UPT, UPT, UR31, URZ, URZ, UP1, !UPT ;  /* 0x000000ff1f217290 */ /* 0x000fe40008ffe4ff */
[----:B------:R-:W-:Y:S02]  /*21d0*/  UIADD3.X UR35, UPT, UPT, UR17, URZ, URZ, UP2, !UPT ;  /* 0x000000ff11237290 */ /* 0x000fe400097fe4ff */
[----:B------:R-:W-:Y:S01]  /*21e0*/  UIADD3.X UR37, UPT, UPT, UR31, URZ, URZ, UP3, !UPT ;  /* 0x000000ff1f257290 */ /* 0x000fe20009ffe4ff */
        /* <DEDUP_REMOVED lines=8> */
[----:B------:R3:W-:Y:S01]  /*2270*/  UTCHMMA gdesc[UR10], gdesc[UR12], tmem[UR23], tmem[UR38], idesc[UR39], UPT ;  /* 0x00ff260c0a0075ea */ /* 0x0007e2000b800017 */
[----:B------:R-:W-:Y:S01]  /*2280*/  UMOV UR44, 0x0 ;  /* 0x00000000002c7882 */ /* 0x000fe20000000000 */
[----:B------:R-:W-:Y:S01]  /*2290*/  UMOV UR45, 0x8400010 ;  /* 0x08400010002d7882 */ /* 0x000fe20000000000 */
[----:B------:R3:W-:Y:S01]  /*22a0*/  UTCHMMA gdesc[UR16], gdesc[UR30], tmem[UR23], tmem[UR40], idesc[UR41], UPT ;  /* 0x00ff281e100075ea */ /* 0x0007e2000b800017 */
[----:B------:R3:W-:Y:S01]  /*22b0*/  UTCHMMA gdesc[UR6], gdesc[UR32], tmem[UR23], tmem[UR42], idesc[UR43], UPT ;  /* 0x00ff2a20060075ea */ /* 0x0007e2000b800017 */
[----:B------:R3:W-:Y:S01]  /*22c0*/  UTCHMMA gdesc[UR34], gdesc[UR36], tmem[UR23], tmem[UR44], idesc[UR45], UPT ;  /* 0x00ff2c24220075ea */ /* 0x0007e2000b800017 */
[----:B------:R-:W-:Y:S01]  /*22d0*/  NOP ;  /* 0x0000000000007918 */ /* 0x000fe20000000000 */
.L_x_62:
[----:B------:R-:W-:Y:S01]  /*22e0*/  ELECT P0, URZ, PT ;  /* 0x0000000000ff782f */ /* 0x000fe20003800000 */
[----:B---3--:R-:W-:-:S03]  /*22f0*/  UIADD3 UR6, UPT, UPT, UR28, 0x24020, URZ ;  /* 0x000240201c067890 */ /* 0x008fc6000fffe0ff */
[----:B------:R-:W-:Y:S01]  /*2300*/  ISETP.LT.U32.AND P0, PT, R10, 0x20, P0 ;  /* 0x000000200a00780c */ /* 0x000fe20000701070 */
[----:B------:R-:W-:-:S12]  /*2310*/  UMOV UR7, URZ ;  /* 0x000000ff00077c82 */ /* 0x000fd80008000000 */
[----:B------:R-:W-:Y:S01]  /*2320*/  VOTEU.ANY UP0, P0 ;  /* 0x0000000000ff7886 */ /* 0x000fe20000000100 */
[----:B------:R-:W-:-:S04]  /*2330*/  VOTEU.ANY UP1, P0 ;  /* 0x0000000000ff7886 */ /* 0x000fc80000020100 */
[----:B------:R-:W-:Y:S02]  /*2340*/  @UP0 UMOV UR6, UR6 ;  /* 0x0000000600060c82 */ /* 0x000fe40008000000 */
[----:B------:R3:W-:Y:S01]  /*2350*/  @UP1 UTCBAR [UR6], URZ ;  /* 0x000000ff060013e9 */ /* 0x0007e200080000ff */
[----:B------:R-:W-:Y:S06]  /*2360*/  BAR.SYNC.DEFER_BLOCKING 0x0 ;  /* 0x0000000000007b1d */ /* 0x000fec0000010000 */
[----:B------:R-:W5:Y:S02]  /*2370*/  SYNCS.PHASECHK.TRANS64.TRYWAIT P0, [UR28+0x24020], R2 ;  /* 0x02402002ff0075a7 */ /* 0x000f64000800111c */
[----:B---3-5:R-:W-:Y:S05]  /*2380*/  @!P0 BRA `(.L_x_63) ;  /* 0x0000001000308947 */ /* 0x028fea0003800000 */
.L_x_77:
[----:B------:R-:W-:Y:S02]  /*2390*/  UIADD3 UR9, UPT, UPT, UR9, 0x1, URZ ;  /* 0x0000000109097890 */ /* 0x000fe4000fffe0ff */
[----:B------:R-:W-:Y:S02]  /*23a0*/  UIADD3 UR18, UPT, UPT, UR18, 0x40, URZ ;  /* 0x0000004012127890 */ /* 0x000fe4000fffe0ff */
[----:B------:R-:W-:-:S04]  /*23b0*/  UISETP.NE.U32.AND UP0, UPT, UR9, 0x3, UPT ;  /* 0x000000030900788c */ /* 0x000fc8000bf05070 */
[----:B------:R-:W-:Y:S02]  /*23c0*/  USEL UR5, URZ, 0x1, UP0 ;  /* 0x00000001ff057887 */ /* 0x000fe40008000000 */
[----:B------:R-:W-:Y:S02]  /*23d0*/  USEL UR9, UR9, URZ, UP0 ;  /* 0x000000ff09097287 */ /* 0x000fe40008000000 */
[----:B--2---:R-:W-:Y:S02]  /*23e0*/  UISETP.GE.AND UP0, UPT, UR18, UR29, UPT ;  /* 0x0000001d1200728c */ /* 0x004fe4000bf06270 */
[----:B------:R-:W-:-:S07]  /*23f0*/  ULOP3.LUT UR4, UR4, UR5, URZ, 0x3c, !UPT ;  /* 0x0000000504047292 */ /* 0x000fce000f8e3cff */
[----:B------:R-:W-:Y:S05]  /*2400*/  BRA.U !UP0, `(.L_x_64) ;  /* 0xfffffff908b47547 */ /* 0x000fea000b83ffff */
.L_x_57:
[----:B---3-5:R-:W-:Y:S06]  /*2410*/  BAR.SYNC.DEFER_BLOCKING 0x0 ;  /* 0x0000000000007b1d */ /* 0x028fec0000010000 */
[----:B------:R-:W-:Y:S04]  /*2420*/  BSSY.RECONVERGENT B5, `(.L_x_65) ;  /* 0x0000004000057945 */ /* 0x000fe80003800200 */
[----:B------:R-:W-:Y:S05]  /*2430*/  @P3 BRA `(.L_x_66) ;  /* 0x0000000000083947 */ /* 0x000fea0003800000 */
[----:B------:R-:W2:Y:S02]  /*2440*/  SYNCS.CCTL.IV [UR8+0x24000] ;  /* 0x02400000ff0079b1 */ /* 0x000ea40008000008 */
[----:B--2---:R-:W2:Y:S02]  /*2450*/  SYNCS.CCTL.IV [UR8+0x24020] ;  /* 0x02402000ff0079b1 */ /* 0x004ea40008000008 */
.L_x_66:
[----:B------:R-:W-:Y:S05]  /*2460*/  BSYNC.RECONVERGENT B5 ;  /* 0x0000000000057941 */ /* 0x000fea0003800200 */
.L_x_65:
[----:B--2---:R-:W-:Y:S06]  /*2470*/  BAR.SYNC.DEFER_BLOCKING 0x0 ;  /* 0x0000000000007b1d */ /* 0x004fec0000010000 */
[----:B------:R-:W-:Y:S04]  /*2480*/  BSSY.RECONVERGENT B5, `(.L_x_67) ;  /* 0x0000004000057945 */ /* 0x000fe80003800200 */
[----:B------:R-:W-:Y:S05]  /*2490*/  @P3 BRA `(.L_x_68) ;  /* 0x0000000000083947 */ /* 0x000fea0003800000 */
[----:B------:R-:W2:Y:S02]  /*24a0*/  SYNCS.CCTL.IV [UR8+0x24008] ;  /* 0x02400800ff0079b1 */ /* 0x000ea40008000008 */
[----:B--2---:R-:W2:Y:S02]  /*24b0*/  SYNCS.CCTL.IV [UR8+0x24028] ;  /* 0x02402800ff0079b1 */ /* 0x004ea40008000008 */
.L_x_68:
[----:B------:R-:W-:Y:S05]  /*24c0*/  BSYNC.RECONVERGENT B5 ;  /* 0x0000000000057941 */ /* 0x000fea0003800200 */
.L_x_67:
[----:B--2---:R-:W-:Y:S06]  /*24d0*/  BAR.SYNC.DEFER_BLOCKING 0x0 ;  /* 0x0000000000007b1d */ /* 0x004fec0000010000 */
[----:B------:R-:W-:Y:S04]  /*24e0*/  BSSY.RECONVERGENT B5, `(.L_x_69) ;  /* 0x0000004000057945 */ /* 0x000fe80003800200 */
[----:B------:R-:W-:Y:S05]  /*24f0*/  @P3 BRA `(.L_x_70) ;  /* 0x0000000000083947 */ /* 0x000fea0003800000 */
[----:B------:R-:W2:Y:S02]  /*2500*/  SYNCS.CCTL.IV [UR8+0x24010] ;  /* 0x02401000ff0079b1 */ /* 0x000ea40008000008 */
[----:B--2---:R-:W2:Y:S02]  /*2510*/  SYNCS.CCTL.IV [UR8+0x24030] ;  /* 0x02403000ff0079b1 */ /* 0x004ea40008000008 */
.L_x_70:
[----:B------:R-:W-:Y:S05]  /*2520*/  BSYNC.RECONVERGENT B5 ;  /* 0x0000000000057941 */ /* 0x000fea0003800200 */
.L_x_69:
[----:B------:R-:W-:Y:S01]  /*2530*/  ULOP3.LUT UR22, UR22, 0x3, URZ, 0xc0, !UPT ;  /* 0x0000000316167892 */ /* 0x000fe2000f8ec0ff */
[C---:B------:R-:W-:Y:S01]  /*2540*/  IMAD.SHL.U32 R2, R0.reuse, 0x80, RZ ;  /* 0x0000008000027824 */ /* 0x040fe200078e00ff */
[----:B------:R-:W-:Y:S01]  /*2550*/  UMOV UR6, UR19 ;  /* 0x0000001300067c82 */ /* 0x000fe20008000000 */
[----:B------:R-:W-:Y:S01]  /*2560*/  IMAD.SHL.U32 R3, R0, 0x10, RZ ;  /* 0x0000001000037824 */ /* 0x000fe200078e00ff */
[----:B------:R-:W-:Y:S02]  /*2570*/  ULEA UR4, UR22, UR23, 0x15 ;  /* 0x0000001716047291 */ /* 0x000fe4000f8ea8ff */
[----:B------:R-:W-:Y:S01]  /*2580*/  LOP3.LUT R0, R2, 0x3f80, RZ, 0xc0, !PT ;  /* 0x00003f8002007812 */ /* 0x000fe200078ec0ff */
[----:B------:R-:W-:Y:S01]  /*2590*/  ULEA UR5, UR22, UR15, 0x6 ;  /* 0x0000000f16057291 */ /* 0x000fe2000f8e30ff */
[----:B------:R-:W-:Y:S02]  /*25a0*/  ELECT P0, URZ, PT ;  /* 0x0000000000ff782f */ /* 0x000fe40003800000 */
[----:B------:R-:W-:-:S03]  /*25b0*/  LOP3.LUT R0, R0, 0x70, R3, 0xf8, !PT ;  /* 0x0000007000007812 */ /* 0x000fc600078ef803 */
[----:B------:R-:W3:Y:S01]  /*25c0*/  LDTM.x64 R96, tmem[UR4] ;  /* 0x00000004006079ee */ /* 0x000ee20008340000 */
[C---:B------:R-:W-:Y:S02]  /*25d0*/  LOP3.LUT R2, R0.reuse, 0x10, RZ, 0x3c, !PT ;  /* 0x0000001000027812 */ /* 0x040fe400078e3cff */
[----:B------:R-:W-:Y:S02]  /*25e0*/  LOP3.LUT R3, R0, 0x20, RZ, 0x3c, !PT ;  /* 0x0000002000037812 */ /* 0x000fe400078e3cff */
[----:B---3--:R-:W-:Y:S02]  /*25f0*/  F2FP.F16.F32.PACK_AB R160, R97, R96 ;  /* 0x0000006061a0723e */ /* 0x008fe400000000ff */
[----:B------:R-:W-:Y:S02]  /*2600*/  F2FP.F16.F32.PACK_AB R161, R99, R98 ;  /* 0x0000006263a1723e */ /* 0x000fe400000000ff */
[----:B------:R-:W-:Y:S02]  /*2610*/  F2FP.F16.F32.PACK_AB R162, R101, R100 ;  /* 0x0000006465a2723e */ /* 0x000fe400000000ff */
[----:B------:R-:W-:-:S02]  /*2620*/  F2FP.F16.F32.PACK_AB R163, R103, R102 ;  /* 0x0000006667a3723e */ /* 0x000fc400000000ff */
[----:B------:R-:W-:Y:S02]  /*2630*/  F2FP.F16.F32.PACK_AB R164, R105, R104 ;  /* 0x0000006869a4723e */ /* 0x000fe400000000ff */
[----:B------:R-:W-:Y:S02]  /*2640*/  F2FP.F16.F32.PACK_AB R165, R107, R106 ;  /* 0x0000006a6ba5723e */ /* 0x000fe400000000ff */
[----:B------:R-:W-:Y:S02]  /*2650*/  F2FP.F16.F32.PACK_AB R166, R109, R108 ;  /* 0x0000006c6da6723e */ /* 0x000fe400000000ff */
[----:B------:R-:W-:Y:S02]  /*2660*/  F2FP.F16.F32.PACK_AB R167, R111, R110 ;  /* 0x0000006e6fa7723e */ /* 0x000fe400000000ff */
[----:B------:R-:W3:Y:S01]  /*2670*/  LDTM.x64 R48, tmem[UR4+0x40] ;  /* 0x00004004003079ee */ /* 0x000ee20008340000 */
[----:B------:R-:W-:Y:S02]  /*2680*/  F2FP.F16.F32.PACK_AB R112, R113, R112 ;  /* 0x000000707170723e */ /* 0x000fe400000000ff */
[----:B------:R-:W-:-:S02]  /*2690*/  F2FP.F16.F32.PACK_AB R120, R121, R120 ;  /* 0x000000787978723e */ /* 0x000fc400000000ff */
[----:B------:R-:W-:Y:S02]  /*26a0*/  F2FP.F16.F32.PACK_AB R128, R129, R128 ;  /* 0x000000808180723e */ /* 0x000fe400000000ff */
[----:B------:R-:W-:Y:S02]  /*26b0*/  F2FP.F16.F32.PACK_AB R113, R115, R114 ;  /* 0x000000727371723e */ /* 0x000fe400000000ff */
[----:B------:R-:W-:Y:S02]  /*26c0*/  F2FP.F16.F32.PACK_AB R121, R123, R122 ;  /* 0x0000007a7b79723e */ /* 0x000fe400000000ff */
[----:B------:R-:W-:Y:S02]  /*26d0*/  F2FP.F16.F32.PACK_AB R129, R131, R130 ;  /* 0x000000828381723e */ /* 0x000fe400000000ff */
[----:B------:R-:W-:Y:S02]  /*26e0*/  F2FP.F16.F32.PACK_AB R114, R117, R116 ;  /* 0x000000747572723e */ /* 0x000fe400000000ff */
[----:B------:R-:W-:-:S02]  /*26f0*/  F2FP.F16.F32.PACK_AB R115, R119, R118 ;  /* 0x000000767773723e */ /* 0x000fc400000000ff */
[----:B------:R-:W-:Y:S02]  /*2700*/  F2FP.F16.F32.PACK_AB R122, R125, R124 ;  /* 0x0000007c7d7a723e */ /* 0x000fe400000000ff */
[----:B------:R-:W-:Y:S02]  /*2710*/  F2FP.F16.F32.PACK_AB R123, R127, R126 ;  /* 0x0000007e7f7b723e */ /* 0x000fe400000000ff */
[----:B------:R-:W-:Y:S02]  /*2720*/  F2FP.F16.F32.PACK_AB R130, R133, R132 ;  /* 0x000000848582723e */ /* 0x000fe400000000ff */
[----:B------:R-:W-:Y:S02]  /*2730*/  F2FP.F16.F32.PACK_AB R136, R137, R136 ;  /* 0x000000888988723e */ /* 0x000fe400000000ff */
[----:B---3--:R-:W-:Y:S02]  /*2740*/  F2FP.F16.F32.PACK_AB R116, R49, R48 ;  /* 0x000000303174723e */ /* 0x008fe400000000ff */
        /* <DEDUP_REMOVED lines=9> */
[----:B----4-:R-:W3:Y:S01]  /*27e0*/  LDTM.x64 R4, tmem[UR4+0x80] ;  /* 0x00008004000479ee */ /* 0x010ee20008340000 */
        /* <DEDUP_REMOVED lines=63> */
[----:B------:R-:W-:Y:S01]  /*2be0*/  NOP ;  /* 0x0000000000007918 */ /* 0x000fe20000000000 */
[----:B--2---:R-:W-:Y:S01]  /*2bf0*/  STS.128 [R0+UR8], R160 ;  /* 0x000000a000007988 */ /* 0x004fe20008000c08 */
[----:B------:R-:W-:Y:S01]  /*2c00*/  F2FP.F16.F32.PACK_AB R152, R153, R152 ;  /* 0x000000989998723e */ /* 0x000fe200000000ff */
[----:B------:R-:W-:Y:S01]  /*2c10*/  ULEA UR4, UR22, UR8, 0xe ;  /* 0x0000000816047291 */ /* 0x000fe2000f8e70ff */
[----:B------:R-:W-:Y:S01]  /*2c20*/  F2FP.F16.F32.PACK_AB R153, R155, R154 ;  /* 0x0000009a9b99723e */ /* 0x000fe200000000ff */
[----:B------:R-:W-:Y:S01]  /*2c30*/  STS.128 [R0+UR8+0x4000], R116 ;  /* 0x0040007400007988 */ /* 0x000fe20008000c08 */
[----:B------:R-:W-:-:S02]  /*2c40*/  F2FP.F16.F32.PACK_AB R154, R157, R156 ;  /* 0x0000009c9d9a723e */ /* 0x000fc400000000ff */
[----:B------:R-:W-:Y:S01]  /*2c50*/  F2FP.F16.F32.PACK_AB R155, R159, R158 ;  /* 0x0000009e9f9b723e */ /* 0x000fe200000000ff */
[----:B------:R-:W-:Y:S01]  /*2c60*/  STS.128 [R0+UR8+0x8000], R68 ;  /* 0x0080004400007988 */ /* 0x000fe20008000c08 */
[----:B---3--:R-:W-:Y:S02]  /*2c70*/  F2FP.F16.F32.PACK_AB R4, R5, R4 ;  /* 0x000000040504723e */ /* 0x008fe400000000ff */
[----:B------:R-:W-:Y:S02]  /*2c80*/  F2FP.F16.F32.PACK_AB R5, R7, R6 ;  /* 0x000000060705723e */ /* 0x000fe400000000ff */
[----:B------:R-:W-:Y:S02]  /*2c90*/  F2FP.F16.F32.PACK_AB R12, R13, R12 ;  /* 0x0000000c0d0c723e */ /* 0x000fe400000000ff */
[----:B------:R-:W-:Y:S02]  /*2ca0*/  F2FP.F16.F32.PACK_AB R6, R9, R8 ;  /* 0x000000080906723e */ /* 0x000fe400000000ff */
[----:B------:R-:W-:-:S02]  /*2cb0*/  F2FP.F16.F32.PACK_AB R7, R11, R10 ;  /* 0x0000000a0b07723e */ /* 0x000fc400000000ff */
[----:B------:R-:W-:Y:S02]  /*2cc0*/  F2FP.F16.F32.PACK_AB R13, R15, R14 ;  /* 0x0000000e0f0d723e */ /* 0x000fe400000000ff */
[----:B------:R-:W-:Y:S01]  /*2cd0*/  F2FP.F16.F32.PACK_AB R20, R21, R20 ;  /* 0x000000141514723e */ /* 0x000fe200000000ff */
[----:B------:R2:W-:Y:S01]  /*2ce0*/  STS.128 [R0+UR8+0xc000], R4 ;  /* 0x00c0000400007988 */ /* 0x0005e20008000c08 */
[----:B------:R-:W-:Y:S02]  /*2cf0*/  F2FP.F16.F32.PACK_AB R14, R17, R16 ;  /* 0x00000010110e723e */ /* 0x000fe400000000ff */
[----:B------:R-:W-:Y:S01]  /*2d00*/  F2FP.F16.F32.PACK_AB R15, R19, R18 ;  /* 0x00000012130f723e */ /* 0x000fe200000000ff */
[----:B------:R-:W-:Y:S01]  /*2d10*/  STS.128 [R2+UR8], R164 ;  /* 0x000000a402007988 */ /* 0x000fe20008000c08 */
[----:B------:R-:W-:Y:S02]  /*2d20*/  F2FP.F16.F32.PACK_AB R21, R23, R22 ;  /* 0x000000161715723e */ /* 0x000fe400000000ff */
[----:B------:R-:W-:Y:S01]  /*2d30*/  F2FP.F16.F32.PACK_AB R22, R25, R24 ;  /* 0x000000181916723e */ /* 0x000fe200000000ff */
[----:B------:R-:W-:Y:S01]  /*2d40*/  STS.128 [R2+UR8+0x4000], R124 ;  /* 0x0040007c02007988 */ /* 0x000fe20008000c08 */
[----:B------:R-:W-:-:S02]  /*2d50*/  F2FP.F16.F32.PACK_AB R23, R27, R26 ;  /* 0x0000001a1b17723e */ /* 0x000fc400000000ff */
[----:B------:R-:W-:Y:S01]  /*2d60*/  F2FP.F16.F32.PACK_AB R28, R29, R28 ;  /* 0x0000001c1d1c723e */ /* 0x000fe200000000ff */
[----:B------:R-:W-:Y:S01]  /*2d70*/  STS.128 [R2+UR8+0x8000], R76 ;  /* 0x0080004c02007988 */ /* 0x000fe20008000c08 */
[----:B------:R-:W-:Y:S02]  /*2d80*/  F2FP.F16.F32.PACK_AB R29, R31, R30 ;  /* 0x0000001e1f1d723e */ /* 0x000fe400000000ff */
[----:B------:R-:W-:Y:S01]  /*2d90*/  F2FP.F16.F32.PACK_AB R36, R37, R36 ;  /* 0x000000242524723e */ /* 0x000fe200000000ff */
[----:B------:R3:W-:Y:S01]  /*2da0*/  STS.128 [R2+UR8+0xc000], R12 ;  /* 0x00c0000c02007988 */ /* 0x0007e20008000c08 */
[----:B------:R-:W-:Y:S02]  /*2db0*/  F2FP.F16.F32.PACK_AB R30, R33, R32 ;  /* 0x00000020211e723e */ /* 0x000fe400000000ff */
[----:B------:R-:W-:Y:S01]  /*2dc0*/  F2FP.F16.F32.PACK_AB R31, R35, R34 ;  /* 0x00000022231f723e */ /* 0x000fe200000000ff */
[----:B------:R-:W-:Y:S01]  /*2dd0*/  STS.128 [R3+UR8], R112 ;  /* 0x0000007003007988 */ /* 0x000fe20008000c08 */
[----:B------:R-:W-:-:S02]  /*2de0*/  F2FP.F16.F32.PACK_AB R37, R39, R38 ;  /* 0x000000262725723e */ /* 0x000fc400000000ff */
[----:B------:R-:W-:Y:S01]  /*2df0*/  F2FP.F16.F32.PACK_AB R44, R45, R44 ;  /* 0x0000002c2d2c723e */ /* 0x000fe200000000ff */
[----:B------:R-:W-:Y:S01]  /*2e00*/  STS.128 [R3+UR8+0x4000], R132 ;  /* 0x0040008403007988 */ /* 0x000fe20008000c08 */
[----:B------:R-:W-:Y:S02]  /*2e10*/  LOP3.LUT R8, R0, 0x30, RZ, 0x3c, !PT ;  /* 0x0000003000087812 */ /* 0x000fe400078e3cff */
[----:B------:R-:W-:Y:S01]  /*2e20*/  F2FP.F16.F32.PACK_AB R38, R41, R40 ;  /* 0x000000282926723e */ /* 0x000fe200000000ff */
[----:B------:R-:W-:Y:S01]  /*2e30*/  STS.128 [R3+UR8+0x8000], R84 ;  /* 0x0080005403007988 */ /* 0x000fe20008000c08 */
[----:B------:R-:W-:Y:S02]  /*2e40*/  F2FP.F16.F32.PACK_AB R39, R43, R42 ;  /* 0x0000002a2b27723e */ /* 0x000fe400000000ff */
[----:B------:R-:W-:Y:S01]  /*2e50*/  F2FP.F16.F32.PACK_AB R45, R47, R46 ;  /* 0x0000002e2f2d723e */ /* 0x000fe200000000ff */
[----:B------:R4:W-:Y:S01]  /*2e60*/  STS.128 [R3+UR8+0xc000], R20 ;  /* 0x00c0001403007988 */ /* 0x0009e20008000c08 */
[----:B------:R-:W-:-:S02]  /*2e70*/  F2FP.F16.F32.PACK_AB R52, R53, R52 ;  /* 0x000000343534723e */ /* 0x000fc400000000ff */
[C---:B--2---:R-:W-:Y:S01]  /*2e80*/  LOP3.LUT R4, R0.reuse, 0x40, RZ, 0x3c, !PT ;  /* 0x0000004000047812 */ /* 0x044fe200078e3cff */
[----:B------:R2:W-:Y:S01]  /*2e90*/  STS.128 [R8+UR8], R120 ;  /* 0x0000007808007988 */ /* 0x0005e20008000c08 */
[----:B------:R-:W-:Y:S02]  /*2ea0*/  F2FP.F16.F32.PACK_AB R46, R49, R48 ;  /* 0x00000030312e723e */ /* 0x000fe400000000ff */
[----:B------:R-:W-:Y:S01]  /*2eb0*/  F2FP.F16.F32.PACK_AB R47, R51, R50 ;  /* 0x00000032332f723e */ /* 0x000fe200000000ff */
[----:B------:R2:W-:Y:S01]  /*2ec0*/  STS.128 [R8+UR8+0x4000], R72 ;  /* 0x0040004808007988 */ /* 0x0005e20008000c08 */
[----:B------:R-:W-:Y:S02]  /*2ed0*/  F2FP.F16.F32.PACK_AB R53, R55, R54 ;  /* 0x000000363735723e */ /* 0x000fe400000000ff */
[----:B------:R-:W-:Y:S01]  /*2ee0*/  F2FP.F16.F32.PACK_AB R60, R61, R60 ;  /* 0x0000003c3d3c723e */ /* 0x000fe200000000ff */
[----:B------:R2:W-:Y:S01]  /*2ef0*/  STS.128 [R8+UR8+0x8000], R92 ;  /* 0x0080005c08007988 */ /* 0x0005e20008000c08 */
[----:B---3--:R-:W-:-:S02]  /*2f00*/  LOP3.LUT R2, R0, 0x50, RZ, 0x3c, !PT ;  /* 0x0000005000027812 */ /* 0x008fc400078e3cff */
[----:B------:R-:W-:Y:S01]  /*2f10*/  F2FP.F16.F32.PACK_AB R54, R57, R56 ;  /* 0x000000383936723e */ /* 0x000fe200000000ff */
[----:B------:R2:W-:Y:S01]  /*2f20*/  STS.128 [R8+UR8+0xc000], R28 ;  /* 0x00c0001c08007988 */ /* 0x0005e20008000c08 */
[----:B------:R-:W-:Y:S02]  /*2f30*/  F2FP.F16.F32.PACK_AB R55, R59, R58 ;  /* 0x0000003a3b37723e */ /* 0x000fe400000000ff */
[----:B------:R-:W-:Y:S01]  /*2f40*/  F2FP.F16.F32.PACK_AB R61, R63, R62 ;  /* 0x0000003e3f3d723e */ /* 0x000fe200000000ff */
[----:B------:R2:W-:Y:S01]  /*2f50*/  STS.128 [R4+UR8], R128 ;  /* 0x0000008004007988 */ /* 0x0005e20008000c08 */
[----:B----4-:R-:W-:Y:S02]  /*2f60*/  LOP3.LUT R3, R0, 0x60, RZ, 0x3c, !PT ;  /* 0x0000006000037812 */ /* 0x010fe400078e3cff */
[----:B------:R-:W-:Y:S01]  /*2f70*/  F2FP.F16.F32.PACK_AB R62, R65, R64 ;  /* 0x00000040413e723e */ /* 0x000fe200000000ff */
[----:B------:R2:W-:Y:S01]  /*2f80*/  STS.128 [R4+UR8+0x4000], R80 ;  /* 0x0040005004007988 */ /* 0x0005e20008000c08 */
[----:B------:R-:W-:-:S02]  /*2f90*/  F2FP.F16.F32.PACK_AB R63, R67, R66 ;  /* 0x00000042433f723e */ /* 0x000fc400000000ff */
[----:B------:R-:W-:Y:S01]  /*2fa0*/  LOP3.LUT R0, R0, 0x70, RZ, 0x3c, !PT ;  /* 0x0000007000007812 */ /* 0x000fe200078e3cff */
[----:B------:R2:W-:Y:S04]  /*2fb0*/  STS.128 [R4+UR8+0x8000], R100 ;  /* 0x0080006404007988 */ /* 0x0005e80008000c08 */
[----:B------:R2:W-:Y:S04]  /*2fc0*/  STS.128 [R4+UR8+0xc000], R36 ;  /* 0x00c0002404007988 */ /* 0x0005e80008000c08 */
[----:B------:R2:W-:Y:S04]  /*2fd0*/  STS.128 [R2+UR8], R136 ;  /* 0x0000008802007988 */ /* 0x0005e80008000c08 */
[----:B------:R2:W-:Y:S04]  /*2fe0*/  STS.128 [R2+UR8+0x4000], R88 ;  /* 0x0040005802007988 */ /* 0x0005e80008000c08 */
        /* <DEDUP_REMOVED lines=9> */
[----:B------:R2:W-:Y:S01]  /*3080*/  STS.128 [R0+UR8+0xc000], R60 ;  /* 0x00c0003c00007988 */ /* 0x0005e20008000c08 */
[----:B------:R3:W-:Y:S06]  /*3090*/  MEMBAR.ALL.CTA ;  /* 0x0000000000007992 */ /* 0x0007ec0000008000 */
[----:B---3--:R-:W3:Y:S02]  /*30a0*/  FENCE.VIEW.ASYNC.S ;  /* 0x00000000000073c6 */ /* 0x008ee40000000000 */
[----:B---3--:R-:W-:Y:S06]  /*30b0*/  BAR.SYNC.DEFER_BLOCKING 0x0 ;  /* 0x0000000000007b1d */ /* 0x008fec0000010000 */
[----:B------:R2:W-:Y:S01]  /*30c0*/  UTMASTG.2D [UR4], [UR20] ;  /* 0x00000004140073b5 */ /* 0x0005e20008008000 */
[----:B------:R0:W-:Y:S01]  /*30d0*/  UTMACMDFLUSH ;  /* 0x00000000000079b7 */ /* 0x0001e20000000000 */
[----:B------:R-:W-:-:S04]  /*30e0*/  DEPBAR.LE SB0, 0x0 ;  /* 0x000080000000791a */ /* 0x000fc80000000000 */
[----:B------:R-:W-:Y:S08]  /*30f0*/  BAR.SYNC.DEFER_BLOCKING 0x0 ;  /* 0x0000000000007b1d */ /* 0x000ff00000010000 */
[----:B------:R-:W-:Y:S06]  /*3100*/  BAR.SYNC.DEFER_BLOCKING 0x0 ;  /* 0x0000000000007b1d */ /* 0x000fec0000010000 */
[----:B--2---:R-:W-:Y:S05]  /*3110*/  @P2 BRA `(.L_x_71) ;  /* 0x0000000000a02947 */ /* 0x004fea0003800000 */
[----:B------:R-:W2:Y:S01]  /*3120*/  S2UR UR5, SR_CgaCtaId ;  /* 0x00000000000579c3 */ /* 0x000ea20000008800 */
[----:B------:R-:W-:Y:S01]  /*3130*/  NOP ;  /* 0x0000000000007918 */ /* 0x000fe20000000000 */
[----:B------:R-:W-:Y:S01]  /*3140*/  UMOV UR4, 0x50 ;  /* 0x0000005000047882 */ /* 0x000fe20000000000 */
[----:B------:R-:W-:Y:S02]  /*3150*/  IMAD.U32 R0, RZ, RZ, UR23 ;  /* 0x00000017ff007e24 */ /* 0x000fe4000f8e00ff */
[----:B------:R-:W-:Y:S02]  /*3160*/  IMAD.MOV.U32 R3, RZ, RZ, 0xff ;  /* 0x000000ffff037424 */ /* 0x000fe400078e00ff */
[----:B------:R-:W-:Y:S01]  /*3170*/  IMAD.MOV.U32 R7, RZ, RZ, 0x1 ;  /* 0x00000001ff077424 */ /* 0x000fe200078e00ff */
[----:B------:R-:W-:-:S04]  /*3180*/  LOP3.LUT R0, R0, 0xffff, RZ, 0xc0, !PT ;  /* 0x0000ffff00007812 */ /* 0x000fc800078ec0ff */
[----:B------:R-:W-:-:S05]  /*3190*/  SHF.R.U32.HI R0, RZ, 0x5, R0 ;  /* 0x00000005ff007819 */ /* 0x000fca0000011600 */
[----:B------:R-:W-:Y:S01]  /*31a0*/  VIADD R2, R0, 0x10 ;  /* 0x0000001000027836 */ /* 0x000fe20000000000 */
[----:B------:R-:W-:Y:S01]  /*31b0*/  SHF.L.U32 R0, R3, R0, RZ ;  /* 0x0000000003007219 */ /* 0x000fe200000006ff */
[----:B--2---:R-:W-:-:S03]  /*31c0*/  ULEA UR6, UR5, UR4, 0x18 ;  /* 0x0000000405067291 */ /* 0x004fc6000f8ec0ff */
[----:B------:R-:W-:-:S04]  /*31d0*/  SHF.L.U32 R3, R7, R2, RZ ;  /* 0x0000000207037219 */ /* 0x000fc800000006ff */
[----:B------:R-:W-:Y:S02]  /*31e0*/  LOP3.LUT R0, R3, R0, RZ, 0xfc, !PT ;  /* 0x0000000003007212 */ /* 0x000fe400078efcff */
[----:B------:R-:W2:Y:S02]  /*31f0*/  LDS R5, [UR6] ;  /* 0x00000006ff057984 */ /* 0x000ea40008000800 */
[C---:B------:R-:W-:Y:S02]  /*3200*/  LOP3.LUT R2, R0.reuse, 0xffff, RZ, 0xc0, !PT ;  /* 0x0000ffff00027812 */ /* 0x040fe400078ec0ff */
[----:B--2---:R-:W-:-:S04]  /*3210*/  LOP3.LUT R3, R0, 0xffff, R5, 0x80, !PT ;  /* 0x0000ffff00037812 */ /* 0x004fc800078e8005 */
[----:B------:R-:W-:-:S13]  /*3220*/  ISETP.NE.AND P0, PT, R3, R2, PT ;  /* 0x000000020300720c */ /* 0x000fda0003f05270 */
[----:B------:R-:W-:Y:S05]  /*3230*/  @P0 BRA `(.L_x_72) ;  /* 0x0000000000500947 */ /* 0x000fea0003800000 */
[----:B------:R-:W-:Y:S02]  /*3240*/  SHF.R.U32.HI R5, RZ, 0x10, R5 ;  /* 0x00000010ff057819 */ /* 0x000fe40000011605 */
[----:B------:R-:W-:-:S04]  /*3250*/  SHF.R.U32.HI R2, RZ, 0x10, R0 ;  /* 0x00000010ff027819 */ /* 0x000fc80000011600 */
[----:B------:R-:W-:-:S04]  /*3260*/  LOP3.LUT R5, R5, R2, RZ, 0xc0, !PT ;  /* 0x0000000205057212 */ /* 0x000fc800078ec0ff */
[----:B------:R-:W-:-:S13]  /*3270*/  ISETP.NE.AND P0, PT, R5, R2, PT ;  /* 0x000000020500720c */ /* 0x000fda0003f05270 */
[----:B------:R-:W-:Y:S05]  /*3280*/  @P0 BRA `(.L_x_73) ;  /* 0x0000000000300947 */ /* 0x000fea0003800000 */
[----:B------:R-:W-:Y:S01]  /*3290*/  R2UR UR4, R0 ;  /* 0x00000000000472ca */ /* 0x000fe200000e0000 */
[----:B------:R-:W-:Y:S01]  /*32a0*/  VOTEU.ANY UR5, UPT, PT ;  /* 0x0000000000057886 */ /* 0x000fe200038e0100 */
[----:B------:R-:W2:Y:S01]  /*32b0*/  S2R R0, SR_LANEID ;  /* 0x0000000000007919 */ /* 0x000ea20000000000 */
[----:B------:R-:W-:-:S10]  /*32c0*/  UFLO.U32 UR5, UR5 ;  /* 0x00000005000572bd */ /* 0x000fd400080e0000 */
[----:B------:R-:W-:-:S06]  /*32d0*/  ULOP3.LUT UR4, URZ, UR4, URZ, 0x33, !UPT ;  /* 0x00000004ff047292 */ /* 0x000fcc000f8e33ff */
[----:B------:R-:W-:-:S04]  /*32e0*/  IMAD.U32 R2, RZ, RZ, UR4 ;  /* 0x00000004ff027e24 */ /* 0x000fc8000f8e00ff */
[----:B------:R-:W3:Y:S02]  /*32f0*/  REDUX UR7, R2 ;  /* 0x00000000020773c4 */ /* 0x000ee40000000000 */
[----:B------:R4:W-:Y:S01]  /*3300*/  UTCATOMSWS.AND URZ, UR4 ;  /* 0x0000000400ff79e3 */ /* 0x0009e20008000000 */
[----:B--2---:R-:W-:Y:S01]  /*3310*/  ISETP.EQ.U32.AND P0, PT, R0, UR5, PT ;  /* 0x0000000500007c0c */ /* 0x004fe2000bf02070 */
[----:B---3--:R-:W-:-:S12]  /*3320*/  IMAD.U32 R0, RZ, RZ, UR7 ;  /* 0x00000007ff007e24 */ /* 0x008fd8000f8e00ff */
[----:B------:R4:W-:Y:S01]  /*3330*/  @P0 ATOMS.AND RZ, [UR6], R0 ;  /* 0x00000000ffff098c */ /* 0x0009e2000a800006 */
[----:B------:R-:W-:Y:S05]  /*3340*/  BRA `(.L_x_71) ;  /* 0x0000000000147947 */ /* 0x000fea0003800000 */
.L_x_73:
[----:B------:R-:W-:-:S07]  /*3350*/  MOV R2, 0x3370 ;  /* 0x0000337000027802 */ /* 0x000fce0000000f00 */
[----:B-1----:R-:W-:Y:S05]  /*3360*/  CALL.REL.NOINC `($__internal_0_$__cuda_sm10x_tcgen05_guardrail_trap_col_being_dealloced_not_returned_by_alloc) ;  /* 0x0000000000447944 */ /* 0x002fea0003c00000 */
[----:B------:R-:W-:Y:S05]  /*3370*/  BRA `(.L_x_71) ;  /* 0x0000000000087947 */ /* 0x000fea0003800000 */
.L_x_72:
[----:B------:R-:W-:-:S07]  /*3380*/  MOV R2, 0x33a0 ;  /* 0x000033a000027802 */ /* 0x000fce0000000f00 */
[----:B-1----:R-:W-:Y:S05]  /*3390*/  CALL.REL.NOINC `($__internal_2_$__cuda_sm10x_tcgen05_guardrail_trap_unallocated_columns_being_dealloced) ;  /* 0x0000000000507944 */ /* 0x002fea0003c00000 */
.L_x_71:
[----:B------:R-:W-:Y:S01]  /*33a0*/  NOP ;  /* 0x0000000000007918 */ /* 0x000fe20000000000 */
[----:B----4-:R-:W-:Y:S05]  /*33b0*/  EXIT ;  /* 0x000000000000794d */ /* 0x010fea0003800000 */
.L_x_58:
[----:B------:R-:W2:Y:S02]  /*33c0*/  SYNCS.PHASECHK.TRANS64.TRYWAIT P0, [UR8+0x24000], RZ ;  /* 0x024000ffff0075a7 */ /* 0x000ea40008001108 */
[----:B--2---:R-:W-:Y:S05]  /*33d0*/  @!P0 BRA `(.L_x_58) ;  /* 0xfffffffc00f88947 */ /* 0x004fea000383ffff */
[----:B------:R-:W-:Y:S05]  /*33e0*/  BRA `(.L_x_74) ;  /* 0xffffffe800007947 */ /* 0x000fea000383ffff */
.L_x_60:
[----:B------:R-:W2:Y:S02]  /*33f0*/  SYNCS.PHASECHK.TRANS64.TRYWAIT P1, [UR8+0x24020], RZ ;  /* 0x024020ffff0075a7 */ /* 0x000ea40008021108 */
[----:B--2---:R-:W-:Y:S05]  /*3400*/  @!P1 BRA `(.L_x_60) ;  /* 0xfffffffc00f89947 */ /* 0x004fea000383ffff */
[----:B------:R-:W-:Y:S05]  /*3410*/  BRA `(.L_x_75) ;  /* 0xffffffe8009c7947 */ /* 0x000fea000383ffff */
.L_x_61:
[----:B------:R-:W3:Y:S02]  /*3420*/  SYNCS.PHASECHK.TRANS64.TRYWAIT P0, [UR28+0x24000], R2 ;  /* 0x02400002ff0075a7 */ /* 0x000ee4000800111c */
[----:B---3--:R-:W-:Y:S05]  /*3430*/  @!P0 BRA `(.L_x_61) ;  /* 0xfffffffc00f88947 */ /* 0x008fea000383ffff */
[----:B------:R-:W-:Y:S05]  /*3440*/  BRA `(.L_x_76) ;  /* 0xffffffec001c7947 */ /* 0x000fea000383ffff */
.L_x_63:
[----:B------:R-:W3:Y:S02]  /*3450*/  SYNCS.PHASECHK.TRANS64.TRYWAIT P0, [UR28+0x24020], R2 ;  /* 0x02402002ff0075a7 */ /* 0x000ee4000800111c */
[----:B---3--:R-:W-:Y:S05]  /*3460*/  @!P0 BRA `(.L_x_63) ;  /* 0xfffffffc00f88947 */ /* 0x008fea000383ffff */
[----:B------:R-:W-:Y:S05]  /*3470*/  BRA `(.L_x_77) ;  /* 0xffffffec00c47947 */ /* 0x000fea000383ffff */
        .weak           $__internal_0_$__cuda_sm10x_tcgen05_guardrail_trap_col_being_dealloced_not_returned_by_alloc
        .type           $__internal_0_$__cuda_sm10x_tcgen05_guardrail_trap_col_being_dealloced_not_returned_by_alloc,@function
        .size           $__internal_0_$__cuda_sm10x_tcgen05_guardrail_trap_col_being_dealloced_not_returned_by_alloc,($__internal_1_$__cuda_sm10x_tcgen05_guardrail_trap_phase_invalid_during_alloc - $__internal_0_$__cuda_sm10x_tcgen05_guardrail_trap_col_being_dealloced_not_returned_by_alloc)
$__internal_0_$__cuda_sm10x_tcgen05_guardrail_trap_col_being_dealloced_not_returned_by_alloc:
[----:B------:R-:W-:Y:S05]  /*3480*/  BPT.TRAP 0x1 ;  /* 0x000000040000795c */ /* 0x000fea0000300000 */
[----:B------:R-:W-:-:S04]  /*3490*/  IMAD.MOV.U32 R3, RZ, RZ, 0x0 ;  /* 0x00000000ff037424 */ /* 0x000fc800078e00ff */
[----:B------:R-:W-:Y:S05]  /*34a0*/  RET.REL.NODEC R2 `(gluon_tcgen05) ;  /* 0xffffffc802d47950 */ /* 0x000fea0003c3ffff */
        .weak           $__internal_1_$__cuda_sm10x_tcgen05_guardrail_trap_phase_invalid_during_alloc
        .type           $__internal_1_$__cuda_sm10x_tcgen05_guardrail_trap_phase_invalid_during_alloc,@function
        .size           $__internal_1_$__cuda_sm10x_tcgen05_guardrail_trap_phase_invalid_during_alloc,($__internal_2_$__cuda_sm10x_tcgen05_guardrail_trap_unallocated_columns_being_dealloced - $__internal_1_$__cuda_sm10x_tcgen05_guardrail_trap_phase_invalid_during_alloc)
$__internal_1_$__cuda_sm10x_tcgen05_guardrail_trap_phase_invalid_during_alloc:
[----:B------:R-:W-:Y:S05]  /*34b0*/  BPT.TRAP 0x1 ;  /* 0x000000040000795c */ /* 0x000fea0000300000 */
[----:B------:R-:W-:-:S04]  /*34c0*/  IMAD.MOV.U32 R3, RZ, RZ, 0x0 ;  /* 0x00000000ff037424 */ /* 0x000fc800078e00ff */
[----:B------:R-:W-:Y:S05]  /*34d0*/  RET.REL.NODEC R2 `(gluon_tcgen05) ;  /* 0xffffffc802c87950 */ /* 0x000fea0003c3ffff */
        .weak           $__internal_2_$__cuda_sm10x_tcgen05_guardrail_trap_unallocated_columns_being_dealloced
        .type           $__internal_2_$__cuda_sm10x_tcgen05_guardrail_trap_unallocated_columns_being_dealloced,@function
        .size           $__internal_2_$__cuda_sm10x_tcgen05_guardrail_trap_unallocated_columns_being_dealloced,(.L_x_81 - $__internal_2_$__cuda_sm10x_tcgen05_guardrail_trap_unallocated_columns_being_dealloced)
$__internal_2_$__cuda_sm10x_tcgen05_guardrail_trap_unallocated_columns_being_dealloced:
[----:B------:R-:W-:Y:S05]  /*34e0*/  BPT.TRAP 0x1 ;  /* 0x000000040000795c */ /* 0x000fea0000300000 */
[----:B------:R-:W-:-:S04]  /*34f0*/  IMAD.MOV.U32 R3, RZ, RZ, 0x0 ;  /* 0x00000000ff037424 */ /* 0x000fc800078e00ff */
[----:B------:R-:W-:Y:S05]  /*3500*/  RET.REL.NODEC R2 `(gluon_tcgen05) ;  /* 0xffffffc802bc7950 */ /* 0x000fea0003c3ffff */
.L_x_78:
[----:B------:R-:W-:-:S00]  /*3510*/  BRA `(.L_x_78) ;  /* 0xfffffffc00fc7947 */ /* 0x000fc0000383ffff */
[----:B------:R-:W-:-:S00]  /*3520*/  NOP ;  /* 0x0000000000007918 */ /* 0x000fc00000000000 */
        /* <DEDUP_REMOVED lines=13> */
.L_x_81:


//--------------------- .nv.shared.gluon_tcgen05  --------------------------
	.section	.nv.shared.gluon_tcgen05,"aw",@nobits
	.sectionflags	@""
	.align	16
	.zero		1024


//--------------------- .nv.shared.reserved.0     --------------------------
	.section	.nv.shared.reserved.0,"aw",@nobits
	.align	8
	.weak		__nv_reservedSMEM_offset_0_alias
	.size		__nv_reservedSMEM_offset_0_alias, 0, 64
	.other		__nv_reservedSMEM_offset_0_alias,@"STO_CUDA_RESERVED_SHARED STV_DEFAULT"
__nv_reservedSMEM_offset_0_alias:
	.zero		0
.nv.shared.reserved.0:
	.zero		64
	.weak		__nv_reservedSMEM_allocation_phase
	.type		__nv_reservedSMEM_allocation_phase,@object
	.size		__nv_reservedSMEM_allocation_phase,(.L_0 - __nv_reservedSMEM_allocation_phase)
__nv_reservedSMEM_allocation_phase:
	.zero		1
.L_0:
	.zero		7
	.weak		__nv_reservedSMEM_devtool_atexit_pc
	.type		__nv_reservedSMEM_devtool_atexit_pc,@object
	.size		__nv_reservedSMEM_devtool_atexit_pc,(__nv_reservedSMEM_allocation_mask - __nv_reservedSMEM_devtool_atexit_pc)
__nv_reservedSMEM_devtool_atexit_pc:
	.zero		8
	.weak		__nv_reservedSMEM_allocation_mask
	.type		__nv_reservedSMEM_allocation_mask,@object
	.size		__nv_reservedSMEM_allocation_mask,(.L_2 - __nv_reservedSMEM_allocation_mask)
__nv_reservedSMEM_allocation_mask:
	.zero		4
.L_2:


//--------------------- .nv.constant0.gluon_tcgen05 --------------------------
	.section	.nv.constant0.gluon_tcgen05,"a",@progbits
	.sectionflags	@""
	.align	4
.nv.constant0.gluon_tcgen05:
	.zero		976


//--------------------- SYMBOLS --------------------------

	.type		.nv.reservedSmem.offset0,@object
	.size		.nv.reservedSmem.offset0,0x4
	.type		.nv.reservedSmem.cap,@object
	.size		.nv.reservedSmem.cap,0x4
